	.target	sm_100a

	.elftype	@"ET_EXEC"


//--------------------- .note.nv.tkinfo           --------------------------
	.section	.note.nv.tkinfo,"",@"SHT_NOTE"
	.sectionflags	@"SHF_NOTE_NV_TKINFO"
	.tkinfo
        /*0018*/ 	.word	0x00000002
        /*0030*/ 	.string	""
        /*0030*/ 	.string	"ptxas"
        /*0030*/ 	.string	"Cuda compilation tools, release 13.0, V13.0.88"
        /*0030*/ 	.string	"Build cuda_13.0.r13.0/compiler.36424714_0"
        /*0030*/ 	.string	"-arch sm_100a -m 64 "



//--------------------- .note.nv.cuinfo           --------------------------
	.section	.note.nv.cuinfo,"",@"SHT_NOTE"
	.sectionflags	@"SHF_NOTE_NV_CUINFO"
        /*0018*/ 	.short	0x0002
        /*001a*/ 	.short	0x0064
        /*001c*/ 	.short	0x0082
	.zero		2


//--------------------- .nv.info                  --------------------------
	.section	.nv.info,"",@"SHT_CUDA_INFO"
	.align	4


	//----- nvinfo : EIATTR_REGCOUNT
	.align		4
        /*0000*/ 	.byte	0x04, 0x2f
        /*0002*/ 	.short	(.L_19 - .L_18)
	.align		4
.L_18:
        /*0004*/ 	.word	index@(_ZN7cutlass13device_kernelINS_4gemm6kernel13GemmUniversalIN4cute5tupleIJiiiiEEENS1_10collective13CollectiveMmaINS1_35MainloopSm100TmaUmmaWarpSpecializedILi5ELi2ELi4ENS5_IJNS4_1CILi2EEENSA_ILi1EEESC_EEEEENS5_IJNSA_ILi64EEENSA_ILi16EEENSA_ILi256EEEEEENS_10bfloat16_tENS5_IJlSC_lEEESJ_SK_NS4_8TiledMMAINS4_8MMA_AtomIJNS4_20SM100_MMA_F16BF16_SSISJ_SJ_fLi64ELi16ELNS4_4UMMA5MajorE0ELSP_0ELNSO_7ScaleInE0ELSQ_0EEEEEENS4_6LayoutINS5_IJSC_SC_SC_EEENS5_IJNSA_ILi0EEESV_SV_EEEEENS5_IJNS4_10UnderscoreESY_SY_EEEEENS4_13SM90_TMA_LOADENS4_14ComposedLayoutINS4_7SwizzleILi3ELi4ELi3EEENS4_18smem_ptr_flag_bitsILi16EEENST_INS5_IJNSA_ILi8EEESF_EEENS5_IJSF_SC_EEEEEEEvNS4_8identityENS4_23SM90_TMA_LOAD_MULTICASTES1B_vS1C_EENS_8epilogue10collective18CollectiveEpilogueINS1F_23Sm100TmaWarpSpecializedILi2ELi1ELi8ELb1ELb0EEEJSI_NS5_IJNST_ISF_SC_EENST_ISG_SC_EEEEESJ_SK_SJ_SK_NS1F_6fusion15FusionCallbacksIS1J_NS1N_17LinearCombinationISJ_fSJ_fLNS_15FloatRoundStyleE2EEESI_S1M_JEEENS4_5SM1004TMEM4LOAD26SM100_TMEM_LOAD_16dp256b2xES11_NS12_INS13_ILi1ELi4ELi3EEES16_NST_INS5_IJS17_SG_EEENS5_IJSG_SC_EEEEEEENS4_17SM75_U32x4_LDSM_NENS4_14SM90_TMA_STOREES21_NS4_17SM90_U32x4_STSM_NENS4_39AutoVectorizingCopyWithAssumedAlignmentILi128EEEEEEvvEEEEvNT_6ParamsE)
        /*0008*/ 	.word	0x00000038


	//----- nvinfo : EIATTR_FRAME_SIZE
	.align		4
.L_19:
        /*000c*/ 	.byte	0x04, 0x11
        /*000e*/ 	.short	(.L_21 - .L_20)
	.align		4
.L_20:
        /*0010*/ 	.word	index@($__internal_2_$__cuda_sm10x_tcgen05_guardrail_trap_unallocated_columns_being_dealloced)
        /*0014*/ 	.word	0x00000000


	//----- nvinfo : EIATTR_FRAME_SIZE
	.align		4
.L_21:
        /*0018*/ 	.byte	0x04, 0x11
        /*001a*/ 	.short	(.L_23 - .L_22)
	.align		4
.L_22:
        /*001c*/ 	.word	index@($__internal_1_$__cuda_sm10x_tcgen05_guardrail_trap_phase_invalid_during_alloc)
        /*0020*/ 	.word	0x00000000


	//----- nvinfo : EIATTR_FRAME_SIZE
	.align		4
.L_23:
        /*0024*/ 	.byte	0x04, 0x11
        /*0026*/ 	.short	(.L_25 - .L_24)
	.align		4
.L_24:
        /*0028*/ 	.word	index@($__internal_0_$__cuda_sm10x_tcgen05_guardrail_trap_col_being_dealloced_not_returned_by_alloc)
        /*002c*/ 	.word	0x00000000


	//----- nvinfo : EIATTR_FRAME_SIZE
	.align		4
.L_25:
        /*0030*/ 	.byte	0x04, 0x11
        /*0032*/ 	.short	(.L_27 - .L_26)
	.align		4
.L_26:
        /*0034*/ 	.word	index@(_ZN7cutlass13device_kernelINS_4gemm6kernel13GemmUniversalIN4cute5tupleIJiiiiEEENS1_10collective13CollectiveMmaINS1_35MainloopSm100TmaUmmaWarpSpecializedILi5ELi2ELi4ENS5_IJNS4_1CILi2EEENSA_ILi1EEESC_EEEEENS5_IJNSA_ILi64EEENSA_ILi16EEENSA_ILi256EEEEEENS_10bfloat16_tENS5_IJlSC_lEEESJ_SK_NS4_8TiledMMAINS4_8MMA_AtomIJNS4_20SM100_MMA_F16BF16_SSISJ_SJ_fLi64ELi16ELNS4_4UMMA5MajorE0ELSP_0ELNSO_7ScaleInE0ELSQ_0EEEEEENS4_6LayoutINS5_IJSC_SC_SC_EEENS5_IJNSA_ILi0EEESV_SV_EEEEENS5_IJNS4_10UnderscoreESY_SY_EEEEENS4_13SM90_TMA_LOADENS4_14ComposedLayoutINS4_7SwizzleILi3ELi4ELi3EEENS4_18smem_ptr_flag_bitsILi16EEENST_INS5_IJNSA_ILi8EEESF_EEENS5_IJSF_SC_EEEEEEEvNS4_8identityENS4_23SM90_TMA_LOAD_MULTICASTES1B_vS1C_EENS_8epilogue10collective18CollectiveEpilogueINS1F_23Sm100TmaWarpSpecializedILi2ELi1ELi8ELb1ELb0EEEJSI_NS5_IJNST_ISF_SC_EENST_ISG_SC_EEEEESJ_SK_SJ_SK_NS1F_6fusion15FusionCallbacksIS1J_NS1N_17LinearCombinationISJ_fSJ_fLNS_15FloatRoundStyleE2EEESI_S1M_JEEENS4_5SM1004TMEM4LOAD26SM100_TMEM_LOAD_16dp256b2xES11_NS12_INS13_ILi1ELi4ELi3EEES16_NST_INS5_IJS17_SG_EEENS5_IJSG_SC_EEEEEEENS4_17SM75_U32x4_LDSM_NENS4_14SM90_TMA_STOREES21_NS4_17SM90_U32x4_STSM_NENS4_39AutoVectorizingCopyWithAssumedAlignmentILi128EEEEEEvvEEEEvNT_6ParamsE)
        /*0038*/ 	.word	0x00000000


	//----- nvinfo : EIATTR_MIN_STACK_SIZE
	.align		4
.L_27:
        /*003c*/ 	.byte	0x04, 0x12
        /*003e*/ 	.short	(.L_29 - .L_28)
	.align		4
.L_28:
        /*0040*/ 	.word	index@(_ZN7cutlass13device_kernelINS_4gemm6kernel13GemmUniversalIN4cute5tupleIJiiiiEEENS1_10collective13CollectiveMmaINS1_35MainloopSm100TmaUmmaWarpSpecializedILi5ELi2ELi4ENS5_IJNS4_1CILi2EEENSA_ILi1EEESC_EEEEENS5_IJNSA_ILi64EEENSA_ILi16EEENSA_ILi256EEEEEENS_10bfloat16_tENS5_IJlSC_lEEESJ_SK_NS4_8TiledMMAINS4_8MMA_AtomIJNS4_20SM100_MMA_F16BF16_SSISJ_SJ_fLi64ELi16ELNS4_4UMMA5MajorE0ELSP_0ELNSO_7ScaleInE0ELSQ_0EEEEEENS4_6LayoutINS5_IJSC_SC_SC_EEENS5_IJNSA_ILi0EEESV_SV_EEEEENS5_IJNS4_10UnderscoreESY_SY_EEEEENS4_13SM90_TMA_LOADENS4_14ComposedLayoutINS4_7SwizzleILi3ELi4ELi3EEENS4_18smem_ptr_flag_bitsILi16EEENST_INS5_IJNSA_ILi8EEESF_EEENS5_IJSF_SC_EEEEEEEvNS4_8identityENS4_23SM90_TMA_LOAD_MULTICASTES1B_vS1C_EENS_8epilogue10collective18CollectiveEpilogueINS1F_23Sm100TmaWarpSpecializedILi2ELi1ELi8ELb1ELb0EEEJSI_NS5_IJNST_ISF_SC_EENST_ISG_SC_EEEEESJ_SK_SJ_SK_NS1F_6fusion15FusionCallbacksIS1J_NS1N_17LinearCombinationISJ_fSJ_fLNS_15FloatRoundStyleE2EEESI_S1M_JEEENS4_5SM1004TMEM4LOAD26SM100_TMEM_LOAD_16dp256b2xES11_NS12_INS13_ILi1ELi4ELi3EEES16_NST_INS5_IJS17_SG_EEENS5_IJSG_SC_EEEEEEENS4_17SM75_U32x4_LDSM_NENS4_14SM90_TMA_STOREES21_NS4_17SM90_U32x4_STSM_NENS4_39AutoVectorizingCopyWithAssumedAlignmentILi128EEEEEEvvEEEEvNT_6ParamsE)
        /*0044*/ 	.word	0x00000000
.L_29:


//--------------------- .nv.compat                --------------------------
	.section	.nv.compat,"",@"SHT_CUDA_COMPAT_INFO"
	.align	4
        /*0000*/ 	.byte	0x02, 0x09, 0x01, 0x00, 0x02, 0x02, 0x02, 0x00, 0x02, 0x05, 0x05, 0x00, 0x03, 0x07, 0x01, 0x01
        /*0010*/ 	.byte	0x02, 0x03, 0x01, 0x00, 0x02, 0x06, 0x01, 0x00, 0x04, 0x0b, 0x08, 0x00, 0x09, 0x00, 0x00, 0x00
        /*0020*/ 	.byte	0x00, 0x00, 0x00, 0x00


//--------------------- .nv.info._ZN7cutlass13device_kernelINS_4gemm6kernel13GemmUniversalIN4cute5tupleIJiiiiEEENS1_10collective13CollectiveMmaINS1_35MainloopSm100TmaUmmaWarpSpecializedILi5ELi2ELi4ENS5_IJNS4_1CILi2EEENSA_ILi1EEESC_EEEEENS5_IJNSA_ILi64EEENSA_ILi16EEENSA_ILi256EEEEEENS_10bfloat16_tENS5_IJlSC_lEEESJ_SK_NS4_8TiledMMAINS4_8MMA_AtomIJNS4_20SM100_MMA_F16BF16_SSISJ_SJ_fLi64ELi16ELNS4_4UMMA5MajorE0ELSP_0ELNSO_7ScaleInE0ELSQ_0EEEEEENS4_6LayoutINS5_IJSC_SC_SC_EEENS5_IJNSA_ILi0EEESV_SV_EEEEENS5_IJNS4_10UnderscoreESY_SY_EEEEENS4_13SM90_TMA_LOADENS4_14ComposedLayoutINS4_7SwizzleILi3ELi4ELi3EEENS4_18smem_ptr_flag_bitsILi16EEENST_INS5_IJNSA_ILi8EEESF_EEENS5_IJSF_SC_EEEEEEEvNS4_8identityENS4_23SM90_TMA_LOAD_MULTICASTES1B_vS1C_EENS_8epilogue10collective18CollectiveEpilogueINS1F_23Sm100TmaWarpSpecializedILi2ELi1ELi8ELb1ELb0EEEJSI_NS5_IJNST_ISF_SC_EENST_ISG_SC_EEEEESJ_SK_SJ_SK_NS1F_6fusion15FusionCallbacksIS1J_NS1N_17LinearCombinationISJ_fSJ_fLNS_15FloatRoundStyleE2EEESI_S1M_JEEENS4_5SM1004TMEM4LOAD26SM100_TMEM_LOAD_16dp256b2xES11_NS12_INS13_ILi1ELi4ELi3EEES16_NST_INS5_IJS17_SG_EEENS5_IJSG_SC_EEEEEEENS4_17SM75_U32x4_LDSM_NENS4_14SM90_TMA_STOREES21_NS4_17SM90_U32x4_STSM_NENS4_39AutoVectorizingCopyWithAssumedAlignmentILi128EEEEEEvvEEEEvNT_6ParamsE --------------------------
	.section	.nv.info._ZN7cutlass13device_kernelINS_4gemm6kernel13GemmUniversalIN4cute5tupleIJiiiiEEENS1_10collective13CollectiveMmaINS1_35MainloopSm100TmaUmmaWarpSpecializedILi5ELi2ELi4ENS5_IJNS4_1CILi2EEENSA_ILi1EEESC_EEEEENS5_IJNSA_ILi64EEENSA_ILi16EEENSA_ILi256EEEEEENS_10bfloat16_tENS5_IJlSC_lEEESJ_SK_NS4_8TiledMMAINS4_8MMA_AtomIJNS4_20SM100_MMA_F16BF16_SSISJ_SJ_fLi64ELi16ELNS4_4UMMA5MajorE0ELSP_0ELNSO_7ScaleInE0ELSQ_0EEEEEENS4_6LayoutINS5_IJSC_SC_SC_EEENS5_IJNSA_ILi0EEESV_SV_EEEEENS5_IJNS4_10UnderscoreESY_SY_EEEEENS4_13SM90_TMA_LOADENS4_14ComposedLayoutINS4_7SwizzleILi3ELi4ELi3EEENS4_18smem_ptr_flag_bitsILi16EEENST_INS5_IJNSA_ILi8EEESF_EEENS5_IJSF_SC_EEEEEEEvNS4_8identityENS4_23SM90_TMA_LOAD_MULTICASTES1B_vS1C_EENS_8epilogue10collective18CollectiveEpilogueINS1F_23Sm100TmaWarpSpecializedILi2ELi1ELi8ELb1ELb0EEEJSI_NS5_IJNST_ISF_SC_EENST_ISG_SC_EEEEESJ_SK_SJ_SK_NS1F_6fusion15FusionCallbacksIS1J_NS1N_17LinearCombinationISJ_fSJ_fLNS_15FloatRoundStyleE2EEESI_S1M_JEEENS4_5SM1004TMEM4LOAD26SM100_TMEM_LOAD_16dp256b2xES11_NS12_INS13_ILi1ELi4ELi3EEES16_NST_INS5_IJS17_SG_EEENS5_IJSG_SC_EEEEEEENS4_17SM75_U32x4_LDSM_NENS4_14SM90_TMA_STOREES21_NS4_17SM90_U32x4_STSM_NENS4_39AutoVectorizingCopyWithAssumedAlignmentILi128EEEEEEvvEEEEvNT_6ParamsE,"",@"SHT_CUDA_INFO"
	.sectionflags	@""
	.align	4


	//----- nvinfo : EIATTR_CUDA_API_VERSION
	.align		4
        /*0000*/ 	.byte	0x04, 0x37
        /*0002*/ 	.short	(.L_31 - .L_30)
.L_30:
        /*0004*/ 	.word	0x00000082


	//----- nvinfo : EIATTR_KPARAM_INFO
	.align		4
.L_31:
        /*0008*/ 	.byte	0x04, 0x17
        /*000a*/ 	.short	(.L_33 - .L_32)
.L_32:
        /*000c*/ 	.word	0x00000000
        /*0010*/ 	.short	0x0000
        /*0012*/ 	.short	0x0000
        /*0014*/ 	.byte	0x00, 0xf0, 0x01, 0x20


	//----- nvinfo : EIATTR_AT_ENTRY_FRAGMENTS
	.align		4
.L_33:
        /*0018*/ 	.byte	0x04, 0x4f
        /*001a*/ 	.short	(.L_35 - .L_34)


	//   ....[0]....
.L_34:
        /*001c*/ 	.word	0x00000006


	//----- nvinfo : EIATTR_RESERVED_SMEM_USED
	.align		4
.L_35:
        /*0020*/ 	.byte	0x01, 0x41
	.zero		2


	//----- nvinfo : EIATTR_SPARSE_MMA_MASK
	.align		4
        /*0024*/ 	.byte	0x03, 0x50
        /*0026*/ 	.short	0x0000


	//----- nvinfo : EIATTR_TCGEN05_1CTA_USED
	.align		4
        /*0028*/ 	.byte	0x01, 0x51
	.zero		2


	//----- nvinfo : EIATTR_MAXREG_COUNT
	.align		4
        /*002c*/ 	.byte	0x03, 0x1b
        /*002e*/ 	.short	0x00ff


	//----- nvinfo : EIATTR_NUM_BARRIERS
	.align		4
        /*0030*/ 	.byte	0x02, 0x4c
        /*0032*/ 	.byte	0x07
	.zero		1


	//----- nvinfo : EIATTR_EXTERNS
	.align		4
        /*0034*/ 	.byte	0x04, 0x0f
        /*0036*/ 	.short	(.L_37 - .L_36)


	//   ....[0]....
	.align		4
.L_36:
        /*0038*/ 	.word	index@(__assertfail)


	//----- nvinfo : EIATTR_MERCURY_ISA_VERSION
	.align		4
.L_37:
        /*003c*/ 	.byte	0x03, 0x5f
        /*003e*/ 	.short	0x0101


	//----- nvinfo : EIATTR_INT_WARP_WIDE_INSTR_OFFSETS
	.align		4
        /*0040*/ 	.byte	0x04, 0x31
        /*0042*/ 	.short	(.L_39 - .L_38)


	//   ....[0]....
.L_38:
        /*0044*/ 	.word	0x000046a0


	//   ....[1]....
        /*0048*/ 	.word	0x000046c0


	//   ....[2]....
        /*004c*/ 	.word	0x000046f0


	//   ....[3]....
        /*0050*/ 	.word	0x000052e0


	//   ....[4]....
        /*0054*/ 	.word	0x00005400


	//----- nvinfo : EIATTR_COOP_GROUP_MASK_REGIDS
	.align		4
.L_39:
        /*0058*/ 	.byte	0x04, 0x29
        /*005a*/ 	.short	(.L_41 - .L_40)


	//   ....[0]....
.L_40:
        /*005c*/ 	.word	0xffffffff


	//   ....[1]....
        /*0060*/ 	.word	0xffffffff


	//   ....[2]....
        /*0064*/ 	.word	0xffffffff


	//   ....[3]....
        /*0068*/ 	.word	0xffffffff


	//   ....[4]....
        /*006c*/ 	.word	0xffffffff


	//   ....[5]....
        /*0070*/ 	.word	0xffffffff


	//   ....[6]....
        /*0074*/ 	.word	0xffffffff


	//   ....[7]....
        /*0078*/ 	.word	0xffffffff


	//   ....[8]....
        /*007c*/ 	.word	0xffffffff


	//   ....[9]....
        /*0080*/ 	.word	0xffffffff


	//   ....[10]....
        /*0084*/ 	.word	0xffffffff


	//   ....[11]....
        /*0088*/ 	.word	0xffffffff


	//   ....[12]....
        /*008c*/ 	.word	0xffffffff


	//   ....[13]....
        /*0090*/ 	.word	0xffffffff


	//----- nvinfo : EIATTR_COOP_GROUP_INSTR_OFFSETS
	.align		4
.L_41:
        /*0094*/ 	.byte	0x04, 0x28
        /*0096*/ 	.short	(.L_43 - .L_42)


	//   ....[0]....
.L_42:
        /*0098*/ 	.word	0x00000080


	//   ....[1]....
        /*009c*/ 	.word	0x000004e0


	//   ....[2]....
        /*00a0*/ 	.word	0x000006a0


	//   ....[3]....
        /*00a4*/ 	.word	0x00000800


	//   ....[4]....
        /*00a8*/ 	.word	0x00000900


	//   ....[5]....
        /*00ac*/ 	.word	0x00000a70


	//   ....[6]....
        /*00b0*/ 	.word	0x00000c10


	//   ....[7]....
        /*00b4*/ 	.word	0x00000dc0


	//   ....[8]....
        /*00b8*/ 	.word	0x00002480


	//   ....[9]....
        /*00bc*/ 	.word	0x000033d0


	//   ....[10]....
        /*00c0*/ 	.word	0x000035e0


	//   ....[11]....
        /*00c4*/ 	.word	0x00003610


	//   ....[12]....
        /*00c8*/ 	.word	0x00004570


	//   ....[13]....
        /*00cc*/ 	.word	0x000047b0


	//----- nvinfo : EIATTR_VRC_CTA_INIT_COUNT
	.align		4
.L_43:
        /*00d0*/ 	.byte	0x02, 0x4a
        /*00d2*/ 	.byte	0x80
	.zero		1


	//----- nvinfo : EIATTR_SYSCALL_OFFSETS
	.align		4
        /*00d4*/ 	.byte	0x04, 0x46
        /*00d6*/ 	.short	(.L_45 - .L_44)


	//   ....[0]....
.L_44:
        /*00d8*/ 	.word	0x00006000


	//   ....[1]....
        /*00dc*/ 	.word	0x000060f0


	//   ....[2]....
        /*00e0*/ 	.word	0x000067d0


	//----- nvinfo : EIATTR_MBARRIER_INSTR_OFFSETS
	.align		4
.L_45:
        /*00e4*/ 	.byte	0x04, 0x39
        /*00e6*/ 	.short	(.L_47 - .L_46)


	//   ....[0]....
.L_46:
        /*00e8*/ 	.word	0x000005f0
        /*00ec*/ 	.word	0x000000ff
        /*00f0*/ 	.word	0x00000000
        /*00f4*/ 	.short	0x0100
        /*00f6*/ 	.byte	0x04
	.zero		1


	//   ....[1]....
        /*00f8*/ 	.word	0x00000600
        /*00fc*/ 	.word	0x000000ff
        /*0100*/ 	.word	0x00000028
        /*0104*/ 	.short	0x0100
        /*0106*/ 	.byte	0x04
	.zero		1


	//   ....[2]....
        /*0108*/ 	.word	0x00000610
        /*010c*/ 	.word	0x000000ff
        /*0110*/ 	.word	0x00000008
        /*0114*/ 	.short	0x0100
        /*0116*/ 	.byte	0x04
	.zero		1


	//   ....[3]....
        /*0118*/ 	.word	0x00000620
        /*011c*/ 	.word	0x000000ff
        /*0120*/ 	.word	0x00000030
        /*0124*/ 	.short	0x0100
        /*0126*/ 	.byte	0x04
	.zero		1


	//   ....[4]....
        /*0128*/ 	.word	0x00000630
        /*012c*/ 	.word	0x000000ff
        /*0130*/ 	.word	0x00000010
        /*0134*/ 	.short	0x0100
        /*0136*/ 	.byte	0x04
	.zero		1


	//   ....[5]....
        /*0138*/ 	.word	0x00000640
        /*013c*/ 	.word	0x000000ff
        /*0140*/ 	.word	0x00000038
        /*0144*/ 	.short	0x0100
        /*0146*/ 	.byte	0x04
	.zero		1


	//   ....[6]....
        /*0148*/ 	.word	0x00000650
        /*014c*/ 	.word	0x000000ff
        /*0150*/ 	.word	0x00000018
        /*0154*/ 	.short	0x0100
        /*0156*/ 	.byte	0x04
	.zero		1


	//   ....[7]....
        /*0158*/ 	.word	0x00000660
        /*015c*/ 	.word	0x000000ff
        /*0160*/ 	.word	0x00000040
        /*0164*/ 	.short	0x0100
        /*0166*/ 	.byte	0x04
	.zero		1


	//   ....[8]....
        /*0168*/ 	.word	0x00000670
        /*016c*/ 	.word	0x000000ff
        /*0170*/ 	.word	0x00000020
        /*0174*/ 	.short	0x0100
        /*0176*/ 	.byte	0x04
	.zero		1


	//   ....[9]....
        /*0178*/ 	.word	0x00000680
        /*017c*/ 	.word	0x000000ff
        /*0180*/ 	.word	0x00000048
        /*0184*/ 	.short	0x0100
        /*0186*/ 	.byte	0x04
	.zero		1


	//   ....[10]....
        /*0188*/ 	.word	0x000007b0
        /*018c*/ 	.word	0x000000ff
        /*0190*/ 	.word	0x00000050
        /*0194*/ 	.short	0x0100
        /*0196*/ 	.byte	0x04
	.zero		1


	//   ....[11]....
        /*0198*/ 	.word	0x000007c0
        /*019c*/ 	.word	0x000000ff
        /*01a0*/ 	.word	0x00000060
        /*01a4*/ 	.short	0x0100
        /*01a6*/ 	.byte	0x04
	.zero		1


	//   ....[12]....
        /*01a8*/ 	.word	0x000007d0
        /*01ac*/ 	.word	0x000000ff
        /*01b0*/ 	.word	0x00000058
        /*01b4*/ 	.short	0x0100
        /*01b6*/ 	.byte	0x04
	.zero		1


	//   ....[13]....
        /*01b8*/ 	.word	0x000007e0
        /*01bc*/ 	.word	0x000000ff
        /*01c0*/ 	.word	0x00000068
        /*01c4*/ 	.short	0x0100
        /*01c6*/ 	.byte	0x04
	.zero		1


	//   ....[14]....
        /*01c8*/ 	.word	0x000008d0
        /*01cc*/ 	.word	0x000000ff
        /*01d0*/ 	.word	0x00000070
        /*01d4*/ 	.short	0x0100
        /*01d6*/ 	.byte	0x06
	.zero		1


	//   ....[15]....
        /*01d8*/ 	.word	0x000008e0
        /*01dc*/ 	.word	0x000000ff
        /*01e0*/ 	.word	0x00000078
        /*01e4*/ 	.short	0x0100
        /*01e6*/ 	.byte	0x06
	.zero		1


	//   ....[16]....
        /*01e8*/ 	.word	0x00000a20
        /*01ec*/ 	.word	0x000000ff
        /*01f0*/ 	.word	0x00000080
        /*01f4*/ 	.short	0x0100
        /*01f6*/ 	.byte	0x06
	.zero		1


	//   ....[17]....
        /*01f8*/ 	.word	0x00000a30
        /*01fc*/ 	.word	0x000000ff
        /*0200*/ 	.word	0x00000090
        /*0204*/ 	.short	0x0100
        /*0206*/ 	.byte	0x06
	.zero		1


	//   ....[18]....
        /*0208*/ 	.word	0x00000a40
        /*020c*/ 	.word	0x000000ff
        /*0210*/ 	.word	0x00000088
        /*0214*/ 	.short	0x0100
        /*0216*/ 	.byte	0x06
	.zero		1


	//   ....[19]....
        /*0218*/ 	.word	0x00000a50
        /*021c*/ 	.word	0x000000ff
        /*0220*/ 	.word	0x00000098
        /*0224*/ 	.short	0x0100
        /*0226*/ 	.byte	0x06
	.zero		1


	//   ....[20]....
        /*0228*/ 	.word	0x00000b80
        /*022c*/ 	.word	0x000000ff
        /*0230*/ 	.word	0x000000a0
        /*0234*/ 	.short	0x0100
        /*0236*/ 	.byte	0x04
	.zero		1


	//   ....[21]....
        /*0238*/ 	.word	0x00000b90
        /*023c*/ 	.word	0x000000ff
        /*0240*/ 	.word	0x000000c0
        /*0244*/ 	.short	0x0100
        /*0246*/ 	.byte	0x04
	.zero		1


	//   ....[22]....
        /*0248*/ 	.word	0x00000ba0
        /*024c*/ 	.word	0x000000ff
        /*0250*/ 	.word	0x000000a8
        /*0254*/ 	.short	0x0100
        /*0256*/ 	.byte	0x04
	.zero		1


	//   ....[23]....
        /*0258*/ 	.word	0x00000bb0
        /*025c*/ 	.word	0x000000ff
        /*0260*/ 	.word	0x000000c8
        /*0264*/ 	.short	0x0100
        /*0266*/ 	.byte	0x04
	.zero		1


	//   ....[24]....
        /*0268*/ 	.word	0x00000bc0
        /*026c*/ 	.word	0x000000ff
        /*0270*/ 	.word	0x000000b0
        /*0274*/ 	.short	0x0100
        /*0276*/ 	.byte	0x04
	.zero		1


	//   ....[25]....
        /*0278*/ 	.word	0x00000bd0
        /*027c*/ 	.word	0x000000ff
        /*0280*/ 	.word	0x000000d0
        /*0284*/ 	.short	0x0100
        /*0286*/ 	.byte	0x04
	.zero		1


	//   ....[26]....
        /*0288*/ 	.word	0x00000be0
        /*028c*/ 	.word	0x000000ff
        /*0290*/ 	.word	0x000000b8
        /*0294*/ 	.short	0x0100
        /*0296*/ 	.byte	0x04
	.zero		1


	//   ....[27]....
        /*0298*/ 	.word	0x00000bf0
        /*029c*/ 	.word	0x000000ff
        /*02a0*/ 	.word	0x000000d8
        /*02a4*/ 	.short	0x0100
        /*02a6*/ 	.byte	0x04
	.zero		1


	//   ....[28]....
        /*02a8*/ 	.word	0x00000ce0
        /*02ac*/ 	.word	0x000000ff
        /*02b0*/ 	.word	0x000000e0
        /*02b4*/ 	.short	0x0100
        /*02b6*/ 	.byte	0x04
	.zero		1


	//   ....[29]....
        /*02b8*/ 	.word	0x00000cf0
        /*02bc*/ 	.word	0x000000ff
        /*02c0*/ 	.word	0x000000f0
        /*02c4*/ 	.short	0x0100
        /*02c6*/ 	.byte	0x04
	.zero		1


	//   ....[30]....
        /*02c8*/ 	.word	0x00000d00
        /*02cc*/ 	.word	0x000000ff
        /*02d0*/ 	.word	0x000000e8
        /*02d4*/ 	.short	0x0100
        /*02d6*/ 	.byte	0x04
	.zero		1


	//   ....[31]....
        /*02d8*/ 	.word	0x00000d10
        /*02dc*/ 	.word	0x000000ff
        /*02e0*/ 	.word	0x000000f8
        /*02e4*/ 	.short	0x0100
        /*02e6*/ 	.byte	0x04
	.zero		1


	//   ....[32]....
        /*02e8*/ 	.word	0x00001840
        /*02ec*/ 	.word	0x00000003
        /*02f0*/ 	.word	0x000000f0
        /*02f4*/ 	.short	0x010a
        /*02f6*/ 	.byte	0xff
	.zero		1


	//   ....[33]....
        /*02f8*/ 	.word	0x00001870
        /*02fc*/ 	.word	0x00000003
        /*0300*/ 	.word	0x000000e0
        /*0304*/ 	.short	0x0101
        /*0306*/ 	.byte	0xff
	.zero		1


	//   ....[34]....
        /*0308*/ 	.word	0x00001940
        /*030c*/ 	.word	0x000000ff
        /*0310*/ 	.word	0x00000028
        /*0314*/ 	.short	0x010a
        /*0316*/ 	.byte	0x04
	.zero		1


	//   ....[35]....
        /*0318*/ 	.word	0x000019c0
        /*031c*/ 	.word	0x000000ff
        /*0320*/ 	.word	0x00000028
        /*0324*/ 	.short	0x010a
        /*0326*/ 	.byte	0x39
	.zero		1


	//   ....[36]....
        /*0328*/ 	.word	0x00001b00
        /*032c*/ 	.word	0x000000ff
        /*0330*/ 	.word	0x00000028
        /*0334*/ 	.short	0x010a
        /*0336*/ 	.byte	0x04
	.zero		1


	//   ....[37]....
        /*0338*/ 	.word	0x00001ee0
        /*033c*/ 	.word	0x000000ff
        /*0340*/ 	.word	0x00000078
        /*0344*/ 	.short	0x0101
        /*0346*/ 	.byte	0x15
	.zero		1


	//   ....[38]....
        /*0348*/ 	.word	0x00001f00
        /*034c*/ 	.word	0x000000ff
        /*0350*/ 	.word	0x00000028
        /*0354*/ 	.short	0x010a
        /*0356*/ 	.byte	0x04
	.zero		1


	//   ....[39]....
        /*0358*/ 	.word	0x00001f80
        /*035c*/ 	.word	0x000000ff
        /*0360*/ 	.word	0x00000028
        /*0364*/ 	.short	0x010a
        /*0366*/ 	.byte	0x39
	.zero		1


	//   ....[40]....
        /*0368*/ 	.word	0x000020c0
        /*036c*/ 	.word	0x000000ff
        /*0370*/ 	.word	0x00000028
        /*0374*/ 	.short	0x010a
        /*0376*/ 	.byte	0x04
	.zero		1


	//   ....[41]....
        /*0378*/ 	.word	0x000024b0
        /*037c*/ 	.word	0x00000003
        /*0380*/ 	.word	0x00000080
        /*0384*/ 	.short	0x010a
        /*0386*/ 	.byte	0xff
	.zero		1


	//   ....[42]....
        /*0388*/ 	.word	0x00002600
        /*038c*/ 	.word	0x00000000
        /*0390*/ 	.word	0x00000000
        /*0394*/ 	.short	0x0101
        /*0396*/ 	.byte	0xff
	.zero		1


	//   ....[43]....
        /*0398*/ 	.word	0x00002bc0
        /*039c*/ 	.word	0x000000ff
        /*03a0*/ 	.word	0x00000000
        /*03a4*/ 	.short	0x010a
        /*03a6*/ 	.byte	0x04
	.zero		1


	//   ....[44]....
        /*03a8*/ 	.word	0x00002c50
        /*03ac*/ 	.word	0x000000ff
        /*03b0*/ 	.word	0x00000000
        /*03b4*/ 	.short	0x010a
        /*03b6*/ 	.byte	0x05
	.zero		1


	//   ....[45]....
        /*03b8*/ 	.word	0x00002ce0
        /*03bc*/ 	.word	0x000000ff
        /*03c0*/ 	.word	0x00000000
        /*03c4*/ 	.short	0x010a
        /*03c6*/ 	.byte	0x05
	.zero		1


	//   ....[46]....
        /*03c8*/ 	.word	0x00002d70
        /*03cc*/ 	.word	0x000000ff
        /*03d0*/ 	.word	0x00000000
        /*03d4*/ 	.short	0x010a
        /*03d6*/ 	.byte	0x05
	.zero		1


	//   ....[47]....
        /*03d8*/ 	.word	0x00002e10
        /*03dc*/ 	.word	0x00000000
        /*03e0*/ 	.word	0x00000000
        /*03e4*/ 	.short	0x010a
        /*03e6*/ 	.byte	0xff
	.zero		1


	//   ....[48]....
        /*03e8*/ 	.word	0x00002f30
        /*03ec*/ 	.word	0x00000002
        /*03f0*/ 	.word	0x000000e0
        /*03f4*/ 	.short	0x010a
        /*03f6*/ 	.byte	0xff
	.zero		1


	//   ....[49]....
        /*03f8*/ 	.word	0x00002f90
        /*03fc*/ 	.word	0x00000004
        /*0400*/ 	.word	0x00000000
        /*0404*/ 	.short	0x0101
        /*0406*/ 	.byte	0xff
	.zero		1


	//   ....[50]....
        /*0408*/ 	.word	0x00002fb0
        /*040c*/ 	.word	0x000000ff
        /*0410*/ 	.word	0x00000090
        /*0414*/ 	.short	0x010a
        /*0416*/ 	.byte	0x04
	.zero		1


	//   ....[51]....
        /*0418*/ 	.word	0x000030d0
        /*041c*/ 	.word	0x00000002
        /*0420*/ 	.word	0x00000080
        /*0424*/ 	.short	0x010a
        /*0426*/ 	.byte	0xff
	.zero		1


	//   ....[52]....
        /*0428*/ 	.word	0x000031e0
        /*042c*/ 	.word	0x00000002
        /*0430*/ 	.word	0x00000000
        /*0434*/ 	.short	0x0101
        /*0436*/ 	.byte	0xff
	.zero		1


	//   ....[53]....
        /*0438*/ 	.word	0x00003270
        /*043c*/ 	.word	0x000000ff
        /*0440*/ 	.word	0x00000090
        /*0444*/ 	.short	0x0106
        /*0446*/ 	.byte	0x04
	.zero		1


	//   ....[54]....
        /*0448*/ 	.word	0x00003290
        /*044c*/ 	.word	0x000000ff
        /*0450*/ 	.word	0x00000090
        /*0454*/ 	.short	0x010a
        /*0456*/ 	.byte	0x04
	.zero		1


	//   ....[55]....
        /*0458*/ 	.word	0x00003320
        /*045c*/ 	.word	0x000000ff
        /*0460*/ 	.word	0x00000090
        /*0464*/ 	.short	0x0106
        /*0466*/ 	.byte	0x07
	.zero		1


	//   ....[56]....
        /*0468*/ 	.word	0x00003360
        /*046c*/ 	.word	0x00000000
        /*0470*/ 	.word	0x00000090
        /*0474*/ 	.short	0x010a
        /*0476*/ 	.byte	0xff
	.zero		1


	//   ....[57]....
        /*0478*/ 	.word	0x00003880
        /*047c*/ 	.word	0x00000000
        /*0480*/ 	.word	0x00000080
        /*0484*/ 	.short	0x010a
        /*0486*/ 	.byte	0xff
	.zero		1


	//   ....[58]....
        /*0488*/ 	.word	0x000039a0
        /*048c*/ 	.word	0x00000003
        /*0490*/ 	.word	0x00000000
        /*0494*/ 	.short	0x0101
        /*0496*/ 	.byte	0xff
	.zero		1


	//   ....[59]....
        /*0498*/ 	.word	0x000039b0
        /*049c*/ 	.word	0x000000ff
        /*04a0*/ 	.word	0x00000000
        /*04a4*/ 	.short	0x010a
        /*04a6*/ 	.byte	0x04
	.zero		1


	//   ....[60]....
        /*04a8*/ 	.word	0x00003a00
        /*04ac*/ 	.word	0x000000ff
        /*04b0*/ 	.word	0x000000c0
        /*04b4*/ 	.short	0x010a
        /*04b6*/ 	.byte	0x05
	.zero		1


	//   ....[61]....
        /*04b8*/ 	.word	0x00003b10
        /*04bc*/ 	.word	0x000000ff
        /*04c0*/ 	.word	0x00000000
        /*04c4*/ 	.short	0x010a
        /*04c6*/ 	.byte	0x05
	.zero		1


	//   ....[62]....
        /*04c8*/ 	.word	0x00003c60
        /*04cc*/ 	.word	0x000000ff
        /*04d0*/ 	.word	0x00000000
        /*04d4*/ 	.short	0x010a
        /*04d6*/ 	.byte	0x07
	.zero		1


	//   ....[63]....
        /*04d8*/ 	.word	0x000043a0
        /*04dc*/ 	.word	0x000000ff
        /*04e0*/ 	.word	0x00000000
        /*04e4*/ 	.short	0x010a
        /*04e6*/ 	.byte	0x04
	.zero		1


	//   ....[64]....
        /*04e8*/ 	.word	0x00004430
        /*04ec*/ 	.word	0x000000ff
        /*04f0*/ 	.word	0x00000000
        /*04f4*/ 	.short	0x010a
        /*04f6*/ 	.byte	0x05
	.zero		1


	//   ....[65]....
        /*04f8*/ 	.word	0x000044c0
        /*04fc*/ 	.word	0x000000ff
        /*0500*/ 	.word	0x00000000
        /*0504*/ 	.short	0x010a
        /*0506*/ 	.byte	0x05
	.zero		1


	//   ....[66]....
        /*0508*/ 	.word	0x00004550
        /*050c*/ 	.word	0x000000ff
        /*0510*/ 	.word	0x00000000
        /*0514*/ 	.short	0x010a
        /*0516*/ 	.byte	0x04
	.zero		1


	//   ....[67]....
        /*0518*/ 	.word	0x00004a40
        /*051c*/ 	.word	0x00000003
        /*0520*/ 	.word	0x00000080
        /*0524*/ 	.short	0x010a
        /*0526*/ 	.byte	0xff
	.zero		1


	//   ....[68]....
        /*0528*/ 	.word	0x00004bb0
        /*052c*/ 	.word	0x00000000
        /*0530*/ 	.word	0x00000000
        /*0534*/ 	.short	0x0101
        /*0536*/ 	.byte	0xff
	.zero		1


	//   ....[69]....
        /*0538*/ 	.word	0x00005060
        /*053c*/ 	.word	0x000000ff
        /*0540*/ 	.word	0x00000078
        /*0544*/ 	.short	0x010a
        /*0546*/ 	.byte	0x18
	.zero		1


	//   ....[70]....
        /*0548*/ 	.word	0x00005230
        /*054c*/ 	.word	0x000000ff
        /*0550*/ 	.word	0x00000060
        /*0554*/ 	.short	0x010a
        /*0556*/ 	.byte	0x04
	.zero		1


	//   ....[71]....
        /*0558*/ 	.word	0x000054a0
        /*055c*/ 	.word	0x000000ff
        /*0560*/ 	.word	0x00000050
        /*0564*/ 	.short	0x010b
        /*0566*/ 	.byte	0x04
	.zero		1


	//   ....[72]....
        /*0568*/ 	.word	0x000054b0
        /*056c*/ 	.word	0x000000ff
        /*0570*/ 	.word	0x00000000
        /*0574*/ 	.short	0x0101
        /*0576*/ 	.byte	0x05
	.zero		1


	//   ....[73]....
        /*0578*/ 	.word	0x00005500
        /*057c*/ 	.word	0x000000ff
        /*0580*/ 	.word	0x00000000
        /*0584*/ 	.short	0x010a
        /*0586*/ 	.byte	0x04
	.zero		1


	//   ....[74]....
        /*0588*/ 	.word	0x000055a0
        /*058c*/ 	.word	0x00000000
        /*0590*/ 	.word	0x00000000
        /*0594*/ 	.short	0x010a
        /*0596*/ 	.byte	0xff
	.zero		1


	//   ....[75]....
        /*0598*/ 	.word	0x000058d0
        /*059c*/ 	.word	0x00000008
        /*05a0*/ 	.word	0x00000080
        /*05a4*/ 	.short	0x010a
        /*05a6*/ 	.byte	0xff
	.zero		1


	//   ....[76]....
        /*05a8*/ 	.word	0x00005a50
        /*05ac*/ 	.word	0x00000000
        /*05b0*/ 	.word	0x00000000
        /*05b4*/ 	.short	0x0101
        /*05b6*/ 	.byte	0xff
	.zero		1


	//   ....[77]....
        /*05b8*/ 	.word	0x000064b0
        /*05bc*/ 	.word	0x00000000
        /*05c0*/ 	.word	0x00000050
        /*05c4*/ 	.short	0x010a
        /*05c6*/ 	.byte	0xff
	.zero		1


	//   ....[78]....
        /*05c8*/ 	.word	0x000064e0
        /*05cc*/ 	.word	0x00000024
        /*05d0*/ 	.word	0x000000a0
        /*05d4*/ 	.short	0x010a
        /*05d6*/ 	.byte	0xff
	.zero		1


	//   ....[79]....
        /*05d8*/ 	.word	0x00006600
        /*05dc*/ 	.word	0x00000000
        /*05e0*/ 	.word	0x00000050
        /*05e4*/ 	.short	0x010a
        /*05e6*/ 	.byte	0xff
	.zero		1


	//   ....[80]....
        /*05e8*/ 	.word	0x000066b0
        /*05ec*/ 	.word	0x00000024
        /*05f0*/ 	.word	0x000000a0
        /*05f4*/ 	.short	0x010a
        /*05f6*/ 	.byte	0xff
	.zero		1


	//   ....[81]....
        /*05f8*/ 	.word	0x00006a00
        /*05fc*/ 	.word	0x000000ff
        /*0600*/ 	.word	0x00000000
        /*0604*/ 	.short	0x0101
        /*0606*/ 	.byte	0x04
	.zero		1


	//   ....[82]....
        /*0608*/ 	.word	0x00006c80
        /*060c*/ 	.word	0x00000002
        /*0610*/ 	.word	0x00000000
        /*0614*/ 	.short	0x0101
        /*0616*/ 	.byte	0xff
	.zero		1


	//   ....[83]....
        /*0618*/ 	.word	0x00006f40
        /*061c*/ 	.word	0x00000003
        /*0620*/ 	.word	0x000000f0
        /*0624*/ 	.short	0x010a
        /*0626*/ 	.byte	0xff
	.zero		1


	//   ....[84]....
        /*0628*/ 	.word	0x00006fa0
        /*062c*/ 	.word	0x00000000
        /*0630*/ 	.word	0x00000028
        /*0634*/ 	.short	0x010a
        /*0636*/ 	.byte	0xff
	.zero		1


	//   ....[85]....
        /*0638*/ 	.word	0x00007000
        /*063c*/ 	.word	0x00000000
        /*0640*/ 	.word	0x00000028
        /*0644*/ 	.short	0x010a
        /*0646*/ 	.byte	0xff
	.zero		1


	//   ....[86]....
        /*0648*/ 	.word	0x00007050
        /*064c*/ 	.word	0x00000003
        /*0650*/ 	.word	0x00000080
        /*0654*/ 	.short	0x010a
        /*0656*/ 	.byte	0xff
	.zero		1


	//   ....[87]....
        /*0658*/ 	.word	0x000070b0
        /*065c*/ 	.word	0x00000000
        /*0660*/ 	.word	0x00000000
        /*0664*/ 	.short	0x010a
        /*0666*/ 	.byte	0xff
	.zero		1


	//   ....[88]....
        /*0668*/ 	.word	0x00007110
        /*066c*/ 	.word	0x00000000
        /*0670*/ 	.word	0x00000000
        /*0674*/ 	.short	0x010a
        /*0676*/ 	.byte	0xff
	.zero		1


	//   ....[89]....
        /*0678*/ 	.word	0x00007170
        /*067c*/ 	.word	0x00000000
        /*0680*/ 	.word	0x00000000
        /*0684*/ 	.short	0x010a
        /*0686*/ 	.byte	0xff
	.zero		1


	//   ....[90]....
        /*0688*/ 	.word	0x000071d0
        /*068c*/ 	.word	0x00000000
        /*0690*/ 	.word	0x00000000
        /*0694*/ 	.short	0x010a
        /*0696*/ 	.byte	0xff
	.zero		1


	//   ....[91]....
        /*0698*/ 	.word	0x00007220
        /*069c*/ 	.word	0x00000002
        /*06a0*/ 	.word	0x000000e0
        /*06a4*/ 	.short	0x010a
        /*06a6*/ 	.byte	0xff
	.zero		1


	//   ....[92]....
        /*06a8*/ 	.word	0x00007280
        /*06ac*/ 	.word	0x00000002
        /*06b0*/ 	.word	0x00000090
        /*06b4*/ 	.short	0x010a
        /*06b6*/ 	.byte	0xff
	.zero		1


	//   ....[93]....
        /*06b8*/ 	.word	0x000072d0
        /*06bc*/ 	.word	0x00000002
        /*06c0*/ 	.word	0x00000080
        /*06c4*/ 	.short	0x010a
        /*06c6*/ 	.byte	0xff
	.zero		1


	//   ....[94]....
        /*06c8*/ 	.word	0x00007330
        /*06cc*/ 	.word	0x00000000
        /*06d0*/ 	.word	0x00000090
        /*06d4*/ 	.short	0x010a
        /*06d6*/ 	.byte	0xff
	.zero		1


	//   ....[95]....
        /*06d8*/ 	.word	0x00007380
        /*06dc*/ 	.word	0x00000000
        /*06e0*/ 	.word	0x00000080
        /*06e4*/ 	.short	0x010a
        /*06e6*/ 	.byte	0xff
	.zero		1


	//   ....[96]....
        /*06e8*/ 	.word	0x000073f0
        /*06ec*/ 	.word	0x00000003
        /*06f0*/ 	.word	0x000000c0
        /*06f4*/ 	.short	0x010a
        /*06f6*/ 	.byte	0xff
	.zero		1


	//   ....[97]....
        /*06f8*/ 	.word	0x00007450
        /*06fc*/ 	.word	0x00000000
        /*0700*/ 	.word	0x00000000
        /*0704*/ 	.short	0x010a
        /*0706*/ 	.byte	0xff
	.zero		1


	//   ....[98]....
        /*0708*/ 	.word	0x000074b0
        /*070c*/ 	.word	0x00000000
        /*0710*/ 	.word	0x00000000
        /*0714*/ 	.short	0x010a
        /*0716*/ 	.byte	0xff
	.zero		1


	//   ....[99]....
        /*0718*/ 	.word	0x00007510
        /*071c*/ 	.word	0x00000000
        /*0720*/ 	.word	0x00000000
        /*0724*/ 	.short	0x010a
        /*0726*/ 	.byte	0xff
	.zero		1


	//   ....[100]....
        /*0728*/ 	.word	0x00007570
        /*072c*/ 	.word	0x00000000
        /*0730*/ 	.word	0x00000000
        /*0734*/ 	.short	0x010a
        /*0736*/ 	.byte	0xff
	.zero		1


	//   ....[101]....
        /*0738*/ 	.word	0x000075d0
        /*073c*/ 	.word	0x00000000
        /*0740*/ 	.word	0x00000000
        /*0744*/ 	.short	0x010a
        /*0746*/ 	.byte	0xff
	.zero		1


	//   ....[102]....
        /*0748*/ 	.word	0x00007620
        /*074c*/ 	.word	0x00000003
        /*0750*/ 	.word	0x00000080
        /*0754*/ 	.short	0x010a
        /*0756*/ 	.byte	0xff
	.zero		1


	//   ....[103]....
        /*0758*/ 	.word	0x00007680
        /*075c*/ 	.word	0x00000000
        /*0760*/ 	.word	0x00000078
        /*0764*/ 	.short	0x010a
        /*0766*/ 	.byte	0xff
	.zero		1


	//   ....[104]....
        /*0768*/ 	.word	0x000076e0
        /*076c*/ 	.word	0x00000003
        /*0770*/ 	.word	0x00000060
        /*0774*/ 	.short	0x010a
        /*0776*/ 	.byte	0xff
	.zero		1


	//   ....[105]....
        /*0778*/ 	.word	0x00007740
        /*077c*/ 	.word	0x00000000
        /*0780*/ 	.word	0x00000000
        /*0784*/ 	.short	0x010a
        /*0786*/ 	.byte	0xff
	.zero		1


	//   ....[106]....
        /*0788*/ 	.word	0x00007790
        /*078c*/ 	.word	0x00000008
        /*0790*/ 	.word	0x00000080
        /*0794*/ 	.short	0x010a
        /*0796*/ 	.byte	0xff
	.zero		1


	//   ....[107]....
        /*0798*/ 	.word	0x000077e0
        /*079c*/ 	.word	0x00000000
        /*07a0*/ 	.word	0x00000050
        /*07a4*/ 	.short	0x010a
        /*07a6*/ 	.byte	0xff
	.zero		1


	//   ....[108]....
        /*07a8*/ 	.word	0x00007830
        /*07ac*/ 	.word	0x00000024
        /*07b0*/ 	.word	0x000000a0
        /*07b4*/ 	.short	0x010a
        /*07b6*/ 	.byte	0xff
	.zero		1


	//----- nvinfo : EIATTR_NUM_MBARRIERS
	.align		4
.L_47:
        /*07b8*/ 	.byte	0x03, 0x38
        /*07ba*/ 	.short	0x0020


	//----- nvinfo : EIATTR_EXIT_INSTR_OFFSETS
	.align		4
        /*07bc*/ 	.byte	0x04, 0x1c
        /*07be*/ 	.short	(.L_49 - .L_48)


	//   ....[0]....
.L_48:
        /*07c0*/ 	.word	0x00002e40


	//   ....[1]....
        /*07c4*/ 	.word	0x00003330


	//   ....[2]....
        /*07c8*/ 	.word	0x00003390


	//   ....[3]....
        /*07cc*/ 	.word	0x000047c0


	//   ....[4]....
        /*07d0*/ 	.word	0x000055d0


	//   ....[5]....
        /*07d4*/ 	.word	0x00005610


	//   ....[6]....
        /*07d8*/ 	.word	0x00006e50


	//   ....[7]....
        /*07dc*/ 	.word	0x00006ed0


	//   ....[8]....
        /*07e0*/ 	.word	0x00006f00


	//   ....[9]....
        /*07e4*/ 	.word	0x00006f30


	//----- nvinfo : EIATTR_MAX_THREADS
	.align		4
.L_49:
        /*07e8*/ 	.byte	0x04, 0x05
        /*07ea*/ 	.short	(.L_51 - .L_50)
.L_50:
        /*07ec*/ 	.word	0x00000100
        /*07f0*/ 	.word	0x00000001
        /*07f4*/ 	.word	0x00000001


	//----- nvinfo : EIATTR_CRS_STACK_SIZE
	.align		4
.L_51:
        /*07f8*/ 	.byte	0x04, 0x1e
        /*07fa*/ 	.short	(.L_53 - .L_52)
.L_52:
        /*07fc*/ 	.word	0x00000000


	//----- nvinfo : EIATTR_CBANK_PARAM_SIZE
	.align		4
.L_53:
        /*0800*/ 	.byte	0x03, 0x19
        /*0802*/ 	.short	0x0800


	//----- nvinfo : EIATTR_PARAM_CBANK
	.align		4
        /*0804*/ 	.byte	0x04, 0x0a
        /*0806*/ 	.short	(.L_55 - .L_54)
	.align		4
.L_54:
        /*0808*/ 	.word	index@(.nv.constant0._ZN7cutlass13device_kernelINS_4gemm6kernel13GemmUniversalIN4cute5tupleIJiiiiEEENS1_10collective13CollectiveMmaINS1_35MainloopSm100TmaUmmaWarpSpecializedILi5ELi2ELi4ENS5_IJNS4_1CILi2EEENSA_ILi1EEESC_EEEEENS5_IJNSA_ILi64EEENSA_ILi16EEENSA_ILi256EEEEEENS_10bfloat16_tENS5_IJlSC_lEEESJ_SK_NS4_8TiledMMAINS4_8MMA_AtomIJNS4_20SM100_MMA_F16BF16_SSISJ_SJ_fLi64ELi16ELNS4_4UMMA5MajorE0ELSP_0ELNSO_7ScaleInE0ELSQ_0EEEEEENS4_6LayoutINS5_IJSC_SC_SC_EEENS5_IJNSA_ILi0EEESV_SV_EEEEENS5_IJNS4_10UnderscoreESY_SY_EEEEENS4_13SM90_TMA_LOADENS4_14ComposedLayoutINS4_7SwizzleILi3ELi4ELi3EEENS4_18smem_ptr_flag_bitsILi16EEENST_INS5_IJNSA_ILi8EEESF_EEENS5_IJSF_SC_EEEEEEEvNS4_8identityENS4_23SM90_TMA_LOAD_MULTICASTES1B_vS1C_EENS_8epilogue10collective18CollectiveEpilogueINS1F_23Sm100TmaWarpSpecializedILi2ELi1ELi8ELb1ELb0EEEJSI_NS5_IJNST_ISF_SC_EENST_ISG_SC_EEEEESJ_SK_SJ_SK_NS1F_6fusion15FusionCallbacksIS1J_NS1N_17LinearCombinationISJ_fSJ_fLNS_15FloatRoundStyleE2EEESI_S1M_JEEENS4_5SM1004TMEM4LOAD26SM100_TMEM_LOAD_16dp256b2xES11_NS12_INS13_ILi1ELi4ELi3EEES16_NST_INS5_IJS17_SG_EEENS5_IJSG_SC_EEEEEEENS4_17SM75_U32x4_LDSM_NENS4_14SM90_TMA_STOREES21_NS4_17SM90_U32x4_STSM_NENS4_39AutoVectorizingCopyWithAssumedAlignmentILi128EEEEEEvvEEEEvNT_6ParamsE)
        /*080c*/ 	.short	0x0380
        /*080e*/ 	.short	0x0800


	//----- nvinfo : EIATTR_SW_WAR
	.align		4
.L_55:
        /*0810*/ 	.byte	0x04, 0x36
        /*0812*/ 	.short	(.L_57 - .L_56)
.L_56:
        /*0814*/ 	.word	0x00000008
.L_57:


//--------------------- .nv.callgraph             --------------------------
	.section	.nv.callgraph,"",@"SHT_CUDA_CALLGRAPH"
	.align	4
	.sectionentsize	8
	.align		4
        /*0000*/ 	.word	0x00000000
	.align		4
        /*0004*/ 	.word	0xffffffff
	.align		4
        /*0008*/ 	.word	index@(_ZN7cutlass13device_kernelINS_4gemm6kernel13GemmUniversalIN4cute5tupleIJiiiiEEENS1_10collective13CollectiveMmaINS1_35MainloopSm100TmaUmmaWarpSpecializedILi5ELi2ELi4ENS5_IJNS4_1CILi2EEENSA_ILi1EEESC_EEEEENS5_IJNSA_ILi64EEENSA_ILi16EEENSA_ILi256EEEEEENS_10bfloat16_tENS5_IJlSC_lEEESJ_SK_NS4_8TiledMMAINS4_8MMA_AtomIJNS4_20SM100_MMA_F16BF16_SSISJ_SJ_fLi64ELi16ELNS4_4UMMA5MajorE0ELSP_0ELNSO_7ScaleInE0ELSQ_0EEEEEENS4_6LayoutINS5_IJSC_SC_SC_EEENS5_IJNSA_ILi0EEESV_SV_EEEEENS5_IJNS4_10UnderscoreESY_SY_EEEEENS4_13SM90_TMA_LOADENS4_14ComposedLayoutINS4_7SwizzleILi3ELi4ELi3EEENS4_18smem_ptr_flag_bitsILi16EEENST_INS5_IJNSA_ILi8EEESF_EEENS5_IJSF_SC_EEEEEEEvNS4_8identityENS4_23SM90_TMA_LOAD_MULTICASTES1B_vS1C_EENS_8epilogue10collective18CollectiveEpilogueINS1F_23Sm100TmaWarpSpecializedILi2ELi1ELi8ELb1ELb0EEEJSI_NS5_IJNST_ISF_SC_EENST_ISG_SC_EEEEESJ_SK_SJ_SK_NS1F_6fusion15FusionCallbacksIS1J_NS1N_17LinearCombinationISJ_fSJ_fLNS_15FloatRoundStyleE2EEESI_S1M_JEEENS4_5SM1004TMEM4LOAD26SM100_TMEM_LOAD_16dp256b2xES11_NS12_INS13_ILi1ELi4ELi3EEES16_NST_INS5_IJS17_SG_EEENS5_IJSG_SC_EEEEEEENS4_17SM75_U32x4_LDSM_NENS4_14SM90_TMA_STOREES21_NS4_17SM90_U32x4_STSM_NENS4_39AutoVectorizingCopyWithAssumedAlignmentILi128EEEEEEvvEEEEvNT_6ParamsE)
	.align		4
        /*000c*/ 	.word	index@(__assertfail)
	.align		4
        /*0010*/ 	.word	0x00000000
	.align		4
        /*0014*/ 	.word	0xfffffffe
	.align		4
        /*0018*/ 	.word	0x00000000
	.align		4
        /*001c*/ 	.word	0xfffffffd
	.align		4
        /*0020*/ 	.word	0x00000000
	.align		4
        /*0024*/ 	.word	0xfffffffc


//--------------------- .nv.constant4             --------------------------
	.section	.nv.constant4,"a",@progbits
	.align	8
	.align		8
.nv.constant4:
        /*0000*/ 	.dword	__assertfail
	.align		8
        /*0008*/ 	.dword	__unnamed_1
	.align		8
        /*0010*/ 	.dword	__unnamed_2
	.align		8
        /*0018*/ 	.dword	_ZN40_INTERNAL_1c3926f5_4_k_cu_979c28bf_150764cuda3std3__45__cpo5beginE
	.align		8
        /*0020*/ 	.dword	_ZN40_INTERNAL_1c3926f5_4_k_cu_979c28bf_150764cuda3std3__45__cpo3endE
	.align		8
        /*0028*/ 	.dword	_ZN40_INTERNAL_1c3926f5_4_k_cu_979c28bf_150764cuda3std3__45__cpo6cbeginE
	.align		8
        /*0030*/ 	.dword	_ZN40_INTERNAL_1c3926f5_4_k_cu_979c28bf_150764cuda3std3__45__cpo4cendE
	.align		8
        /*0038*/ 	.dword	_ZN40_INTERNAL_1c3926f5_4_k_cu_979c28bf_150764cuda3std3__442_GLOBAL__N__1c3926f5_4_k_cu_979c28bf_150766ignoreE
	.align		8
        /*0040*/ 	.dword	_ZN40_INTERNAL_1c3926f5_4_k_cu_979c28bf_150764cuda3std3__419piecewise_constructE
	.align		8
        /*0048*/ 	.dword	_ZN40_INTERNAL_1c3926f5_4_k_cu_979c28bf_150764cuda3std3__48in_placeE
	.align		8
        /*0050*/ 	.dword	_ZN40_INTERNAL_1c3926f5_4_k_cu_979c28bf_150764cuda3std6ranges3__45__cpo4swapE
	.align		8
        /*0058*/ 	.dword	_ZN40_INTERNAL_1c3926f5_4_k_cu_979c28bf_150764cuda3std6ranges3__45__cpo9iter_moveE
	.align		8
        /*0060*/ 	.dword	_ZN40_INTERNAL_1c3926f5_4_k_cu_979c28bf_150764cute7productE
	.align		8
        /*0068*/ 	.dword	_ZN40_INTERNAL_1c3926f5_4_k_cu_979c28bf_150764cute1_E
	.align		8
        /*0070*/ 	.dword	$str$25
	.align		8
        /*0078*/ 	.dword	$str$26
	.align		8
        /*0080*/ 	.dword	$str$27
	.align		8
        /*0088*/ 	.dword	$str$28


//--------------------- .text._ZN7cutlass13device_kernelINS_4gemm6kernel13GemmUniversalIN4cute5tupleIJiiiiEEENS1_10collective13CollectiveMmaINS1_35MainloopSm100TmaUmmaWarpSpecializedILi5ELi2ELi4ENS5_IJNS4_1CILi2EEENSA_ILi1EEESC_EEEEENS5_IJNSA_ILi64EEENSA_ILi16EEENSA_ILi256EEEEEENS_10bfloat16_tENS5_IJlSC_lEEESJ_SK_NS4_8TiledMMAINS4_8MMA_AtomIJNS4_20SM100_MMA_F16BF16_SSISJ_SJ_fLi64ELi16ELNS4_4UMMA5MajorE0ELSP_0ELNSO_7ScaleInE0ELSQ_0EEEEEENS4_6LayoutINS5_IJSC_SC_SC_EEENS5_IJNSA_ILi0EEESV_SV_EEEEENS5_IJNS4_10UnderscoreESY_SY_EEEEENS4_13SM90_TMA_LOADENS4_14ComposedLayoutINS4_7SwizzleILi3ELi4ELi3EEENS4_18smem_ptr_flag_bitsILi16EEENST_INS5_IJNSA_ILi8EEESF_EEENS5_IJSF_SC_EEEEEEEvNS4_8identityENS4_23SM90_TMA_LOAD_MULTICASTES1B_vS1C_EENS_8epilogue10collective18CollectiveEpilogueINS1F_23Sm100TmaWarpSpecializedILi2ELi1ELi8ELb1ELb0EEEJSI_NS5_IJNST_ISF_SC_EENST_ISG_SC_EEEEESJ_SK_SJ_SK_NS1F_6fusion15FusionCallbacksIS1J_NS1N_17LinearCombinationISJ_fSJ_fLNS_15FloatRoundStyleE2EEESI_S1M_JEEENS4_5SM1004TMEM4LOAD26SM100_TMEM_LOAD_16dp256b2xES11_NS12_INS13_ILi1ELi4ELi3EEES16_NST_INS5_IJS17_SG_EEENS5_IJSG_SC_EEEEEEENS4_17SM75_U32x4_LDSM_NENS4_14SM90_TMA_STOREES21_NS4_17SM90_U32x4_STSM_NENS4_39AutoVectorizingCopyWithAssumedAlignmentILi128EEEEEEvvEEEEvNT_6ParamsE --------------------------
	.section	.text._ZN7cutlass13device_kernelINS_4gemm6kernel13GemmUniversalIN4cute5tupleIJiiiiEEENS1_10collective13CollectiveMmaINS1_35MainloopSm100TmaUmmaWarpSpecializedILi5ELi2ELi4ENS5_IJNS4_1CILi2EEENSA_ILi1EEESC_EEEEENS5_IJNSA_ILi64EEENSA_ILi16EEENSA_ILi256EEEEEENS_10bfloat16_tENS5_IJlSC_lEEESJ_SK_NS4_8TiledMMAINS4_8MMA_AtomIJNS4_20SM100_MMA_F16BF16_SSISJ_SJ_fLi64ELi16ELNS4_4UMMA5MajorE0ELSP_0ELNSO_7ScaleInE0ELSQ_0EEEEEENS4_6LayoutINS5_IJSC_SC_SC_EEENS5_IJNSA_ILi0EEESV_SV_EEEEENS5_IJNS4_10UnderscoreESY_SY_EEEEENS4_13SM90_TMA_LOADENS4_14ComposedLayoutINS4_7SwizzleILi3ELi4ELi3EEENS4_18smem_ptr_flag_bitsILi16EEENST_INS5_IJNSA_ILi8EEESF_EEENS5_IJSF_SC_EEEEEEEvNS4_8identityENS4_23SM90_TMA_LOAD_MULTICASTES1B_vS1C_EENS_8epilogue10collective18CollectiveEpilogueINS1F_23Sm100TmaWarpSpecializedILi2ELi1ELi8ELb1ELb0EEEJSI_NS5_IJNST_ISF_SC_EENST_ISG_SC_EEEEESJ_SK_SJ_SK_NS1F_6fusion15FusionCallbacksIS1J_NS1N_17LinearCombinationISJ_fSJ_fLNS_15FloatRoundStyleE2EEESI_S1M_JEEENS4_5SM1004TMEM4LOAD26SM100_TMEM_LOAD_16dp256b2xES11_NS12_INS13_ILi1ELi4ELi3EEES16_NST_INS5_IJS17_SG_EEENS5_IJSG_SC_EEEEEEENS4_17SM75_U32x4_LDSM_NENS4_14SM90_TMA_STOREES21_NS4_17SM90_U32x4_STSM_NENS4_39AutoVectorizingCopyWithAssumedAlignmentILi128EEEEEEvvEEEEvNT_6ParamsE,"ax",@progbits
	.align	128
.text._ZN7cutlass13device_kernelINS_4gemm6kernel13GemmUniversalIN4cute5tupleIJiiiiEEENS1_10collective13CollectiveMmaINS1_35MainloopSm100TmaUmmaWarpSpecializedILi5ELi2ELi4ENS5_IJNS4_1CILi2EEENSA_ILi1EEESC_EEEEENS5_IJNSA_ILi64EEENSA_ILi16EEENSA_ILi256EEEEEENS_10bfloat16_tENS5_IJlSC_lEEESJ_SK_NS4_8TiledMMAINS4_8MMA_AtomIJNS4_20SM100_MMA_F16BF16_SSISJ_SJ_fLi64ELi16ELNS4_4UMMA5MajorE0ELSP_0ELNSO_7ScaleInE0ELSQ_0EEEEEENS4_6LayoutINS5_IJSC_SC_SC_EEENS5_IJNSA_ILi0EEESV_SV_EEEEENS5_IJNS4_10UnderscoreESY_SY_EEEEENS4_13SM90_TMA_LOADENS4_14ComposedLayoutINS4_7SwizzleILi3ELi4ELi3EEENS4_18smem_ptr_flag_bitsILi16EEENST_INS5_IJNSA_ILi8EEESF_EEENS5_IJSF_SC_EEEEEEEvNS4_8identityENS4_23SM90_TMA_LOAD_MULTICASTES1B_vS1C_EENS_8epilogue10collective18CollectiveEpilogueINS1F_23Sm100TmaWarpSpecializedILi2ELi1ELi8ELb1ELb0EEEJSI_NS5_IJNST_ISF_SC_EENST_ISG_SC_EEEEESJ_SK_SJ_SK_NS1F_6fusion15FusionCallbacksIS1J_NS1N_17LinearCombinationISJ_fSJ_fLNS_15FloatRoundStyleE2EEESI_S1M_JEEENS4_5SM1004TMEM4LOAD26SM100_TMEM_LOAD_16dp256b2xES11_NS12_INS13_ILi1ELi4ELi3EEES16_NST_INS5_IJS17_SG_EEENS5_IJSG_SC_EEEEEEENS4_17SM75_U32x4_LDSM_NENS4_14SM90_TMA_STOREES21_NS4_17SM90_U32x4_STSM_NENS4_39AutoVectorizingCopyWithAssumedAlignmentILi128EEEEEEvvEEEEvNT_6ParamsE:
        .type           _ZN7cutlass13device_kernelINS_4gemm6kernel13GemmUniversalIN4cute5tupleIJiiiiEEENS1_10collective13CollectiveMmaINS1_35MainloopSm100TmaUmmaWarpSpecializedILi5ELi2ELi4ENS5_IJNS4_1CILi2EEENSA_ILi1EEESC_EEEEENS5_IJNSA_ILi64EEENSA_ILi16EEENSA_ILi256EEEEEENS_10bfloat16_tENS5_IJlSC_lEEESJ_SK_NS4_8TiledMMAINS4_8MMA_AtomIJNS4_20SM100_MMA_F16BF16_SSISJ_SJ_fLi64ELi16ELNS4_4UMMA5MajorE0ELSP_0ELNSO_7ScaleInE0ELSQ_0EEEEEENS4_6LayoutINS5_IJSC_SC_SC_EEENS5_IJNSA_ILi0EEESV_SV_EEEEENS5_IJNS4_10UnderscoreESY_SY_EEEEENS4_13SM90_TMA_LOADENS4_14ComposedLayoutINS4_7SwizzleILi3ELi4ELi3EEENS4_18smem_ptr_flag_bitsILi16EEENST_INS5_IJNSA_ILi8EEESF_EEENS5_IJSF_SC_EEEEEEEvNS4_8identityENS4_23SM90_TMA_LOAD_MULTICASTES1B_vS1C_EENS_8epilogue10collective18CollectiveEpilogueINS1F_23Sm100TmaWarpSpecializedILi2ELi1ELi8ELb1ELb0EEEJSI_NS5_IJNST_ISF_SC_EENST_ISG_SC_EEEEESJ_SK_SJ_SK_NS1F_6fusion15FusionCallbacksIS1J_NS1N_17LinearCombinationISJ_fSJ_fLNS_15FloatRoundStyleE2EEESI_S1M_JEEENS4_5SM1004TMEM4LOAD26SM100_TMEM_LOAD_16dp256b2xES11_NS12_INS13_ILi1ELi4ELi3EEES16_NST_INS5_IJS17_SG_EEENS5_IJSG_SC_EEEEEEENS4_17SM75_U32x4_LDSM_NENS4_14SM90_TMA_STOREES21_NS4_17SM90_U32x4_STSM_NENS4_39AutoVectorizingCopyWithAssumedAlignmentILi128EEEEEEvvEEEEvNT_6ParamsE,@function
        .size           _ZN7cutlass13device_kernelINS_4gemm6kernel13GemmUniversalIN4cute5tupleIJiiiiEEENS1_10collective13CollectiveMmaINS1_35MainloopSm100TmaUmmaWarpSpecializedILi5ELi2ELi4ENS5_IJNS4_1CILi2EEENSA_ILi1EEESC_EEEEENS5_IJNSA_ILi64EEENSA_ILi16EEENSA_ILi256EEEEEENS_10bfloat16_tENS5_IJlSC_lEEESJ_SK_NS4_8TiledMMAINS4_8MMA_AtomIJNS4_20SM100_MMA_F16BF16_SSISJ_SJ_fLi64ELi16ELNS4_4UMMA5MajorE0ELSP_0ELNSO_7ScaleInE0ELSQ_0EEEEEENS4_6LayoutINS5_IJSC_SC_SC_EEENS5_IJNSA_ILi0EEESV_SV_EEEEENS5_IJNS4_10UnderscoreESY_SY_EEEEENS4_13SM90_TMA_LOADENS4_14ComposedLayoutINS4_7SwizzleILi3ELi4ELi3EEENS4_18smem_ptr_flag_bitsILi16EEENST_INS5_IJNSA_ILi8EEESF_EEENS5_IJSF_SC_EEEEEEEvNS4_8identityENS4_23SM90_TMA_LOAD_MULTICASTES1B_vS1C_EENS_8epilogue10collective18CollectiveEpilogueINS1F_23Sm100TmaWarpSpecializedILi2ELi1ELi8ELb1ELb0EEEJSI_NS5_IJNST_ISF_SC_EENST_ISG_SC_EEEEESJ_SK_SJ_SK_NS1F_6fusion15FusionCallbacksIS1J_NS1N_17LinearCombinationISJ_fSJ_fLNS_15FloatRoundStyleE2EEESI_S1M_JEEENS4_5SM1004TMEM4LOAD26SM100_TMEM_LOAD_16dp256b2xES11_NS12_INS13_ILi1ELi4ELi3EEES16_NST_INS5_IJS17_SG_EEENS5_IJSG_SC_EEEEEEENS4_17SM75_U32x4_LDSM_NENS4_14SM90_TMA_STOREES21_NS4_17SM90_U32x4_STSM_NENS4_39AutoVectorizingCopyWithAssumedAlignmentILi128EEEEEEvvEEEEvNT_6ParamsE,(.L_x_151 - _ZN7cutlass13device_kernelINS_4gemm6kernel13GemmUniversalIN4cute5tupleIJiiiiEEENS1_10collective13CollectiveMmaINS1_35MainloopSm100TmaUmmaWarpSpecializedILi5ELi2ELi4ENS5_IJNS4_1CILi2EEENSA_ILi1EEESC_EEEEENS5_IJNSA_ILi64EEENSA_ILi16EEENSA_ILi256EEEEEENS_10bfloat16_tENS5_IJlSC_lEEESJ_SK_NS4_8TiledMMAINS4_8MMA_AtomIJNS4_20SM100_MMA_F16BF16_SSISJ_SJ_fLi64ELi16ELNS4_4UMMA5MajorE0ELSP_0ELNSO_7ScaleInE0ELSQ_0EEEEEENS4_6LayoutINS5_IJSC_SC_SC_EEENS5_IJNSA_ILi0EEESV_SV_EEEEENS5_IJNS4_10UnderscoreESY_SY_EEEEENS4_13SM90_TMA_LOADENS4_14ComposedLayoutINS4_7SwizzleILi3ELi4ELi3EEENS4_18smem_ptr_flag_bitsILi16EEENST_INS5_IJNSA_ILi8EEESF_EEENS5_IJSF_SC_EEEEEEEvNS4_8identityENS4_23SM90_TMA_LOAD_MULTICASTES1B_vS1C_EENS_8epilogue10collective18CollectiveEpilogueINS1F_23Sm100TmaWarpSpecializedILi2ELi1ELi8ELb1ELb0EEEJSI_NS5_IJNST_ISF_SC_EENST_ISG_SC_EEEEESJ_SK_SJ_SK_NS1F_6fusion15FusionCallbacksIS1J_NS1N_17LinearCombinationISJ_fSJ_fLNS_15FloatRoundStyleE2EEESI_S1M_JEEENS4_5SM1004TMEM4LOAD26SM100_TMEM_LOAD_16dp256b2xES11_NS12_INS13_ILi1ELi4ELi3EEES16_NST_INS5_IJS17_SG_EEENS5_IJSG_SC_EEEEEEENS4_17SM75_U32x4_LDSM_NENS4_14SM90_TMA_STOREES21_NS4_17SM90_U32x4_STSM_NENS4_39AutoVectorizingCopyWithAssumedAlignmentILi128EEEEEEvvEEEEvNT_6ParamsE)
        .other          _ZN7cutlass13device_kernelINS_4gemm6kernel13GemmUniversalIN4cute5tupleIJiiiiEEENS1_10collective13CollectiveMmaINS1_35MainloopSm100TmaUmmaWarpSpecializedILi5ELi2ELi4ENS5_IJNS4_1CILi2EEENSA_ILi1EEESC_EEEEENS5_IJNSA_ILi64EEENSA_ILi16EEENSA_ILi256EEEEEENS_10bfloat16_tENS5_IJlSC_lEEESJ_SK_NS4_8TiledMMAINS4_8MMA_AtomIJNS4_20SM100_MMA_F16BF16_SSISJ_SJ_fLi64ELi16ELNS4_4UMMA5MajorE0ELSP_0ELNSO_7ScaleInE0ELSQ_0EEEEEENS4_6LayoutINS5_IJSC_SC_SC_EEENS5_IJNSA_ILi0EEESV_SV_EEEEENS5_IJNS4_10UnderscoreESY_SY_EEEEENS4_13SM90_TMA_LOADENS4_14ComposedLayoutINS4_7SwizzleILi3ELi4ELi3EEENS4_18smem_ptr_flag_bitsILi16EEENST_INS5_IJNSA_ILi8EEESF_EEENS5_IJSF_SC_EEEEEEEvNS4_8identityENS4_23SM90_TMA_LOAD_MULTICASTES1B_vS1C_EENS_8epilogue10collective18CollectiveEpilogueINS1F_23Sm100TmaWarpSpecializedILi2ELi1ELi8ELb1ELb0EEEJSI_NS5_IJNST_ISF_SC_EENST_ISG_SC_EEEEESJ_SK_SJ_SK_NS1F_6fusion15FusionCallbacksIS1J_NS1N_17LinearCombinationISJ_fSJ_fLNS_15FloatRoundStyleE2EEESI_S1M_JEEENS4_5SM1004TMEM4LOAD26SM100_TMEM_LOAD_16dp256b2xES11_NS12_INS13_ILi1ELi4ELi3EEES16_NST_INS5_IJS17_SG_EEENS5_IJSG_SC_EEEEEEENS4_17SM75_U32x4_LDSM_NENS4_14SM90_TMA_STOREES21_NS4_17SM90_U32x4_STSM_NENS4_39AutoVectorizingCopyWithAssumedAlignmentILi128EEEEEEvvEEEEvNT_6ParamsE,@"STO_CUDA_ENTRY STV_DEFAULT"
_ZN7cutlass13device_kernelINS_4gemm6kernel13GemmUniversalIN4cute5tupleIJiiiiEEENS1_10collective13CollectiveMmaINS1_35MainloopSm100TmaUmmaWarpSpecializedILi5ELi2ELi4ENS5_IJNS4_1CILi2EEENSA_ILi1EEESC_EEEEENS5_IJNSA_ILi64EEENSA_ILi16EEENSA_ILi256EEEEEENS_10bfloat16_tENS5_IJlSC_lEEESJ_SK_NS4_8TiledMMAINS4_8MMA_AtomIJNS4_20SM100_MMA_F16BF16_SSISJ_SJ_fLi64ELi16ELNS4_4UMMA5MajorE0ELSP_0ELNSO_7ScaleInE0ELSQ_0EEEEEENS4_6LayoutINS5_IJSC_SC_SC_EEENS5_IJNSA_ILi0EEESV_SV_EEEEENS5_IJNS4_10UnderscoreESY_SY_EEEEENS4_13SM90_TMA_LOADENS4_14ComposedLayoutINS4_7SwizzleILi3ELi4ELi3EEENS4_18smem_ptr_flag_bitsILi16EEENST_INS5_IJNSA_ILi8EEESF_EEENS5_IJSF_SC_EEEEEEEvNS4_8identityENS4_23SM90_TMA_LOAD_MULTICASTES1B_vS1C_EENS_8epilogue10collective18CollectiveEpilogueINS1F_23Sm100TmaWarpSpecializedILi2ELi1ELi8ELb1ELb0EEEJSI_NS5_IJNST_ISF_SC_EENST_ISG_SC_EEEEESJ_SK_SJ_SK_NS1F_6fusion15FusionCallbacksIS1J_NS1N_17LinearCombinationISJ_fSJ_fLNS_15FloatRoundStyleE2EEESI_S1M_JEEENS4_5SM1004TMEM4LOAD26SM100_TMEM_LOAD_16dp256b2xES11_NS12_INS13_ILi1ELi4ELi3EEES16_NST_INS5_IJS17_SG_EEENS5_IJSG_SC_EEEEEEENS4_17SM75_U32x4_LDSM_NENS4_14SM90_TMA_STOREES21_NS4_17SM90_U32x4_STSM_NENS4_39AutoVectorizingCopyWithAssumedAlignmentILi128EEEEEEvvEEEEvNT_6ParamsE:
[----:B------:R-:W1:Y:S01]  /*0000*/  LDC R1, c[0x0][0x37c] ;  /* 0x0000df00ff017b82 */ /* 0x000e620000000800 */
[----:B------:R-:W2:Y:S01]  /*0010*/  S2R R50, SR_TID.X ;  /* 0x0000000000327919 */ /* 0x000ea20000002100 */
[----:B------:R-:W3:Y:S01]  /*0020*/  LDCU.64 UR8, c[0x0][0x890] ;  /* 0x00011200ff0877ac */ /* 0x000ee20008000a00 */
[----:B------:R-:W-:Y:S02]  /*0030*/  PRMT R23, RZ, 0x7610, R23 ;  /* 0x00007610ff177816 */ /* 0x000fe40000000017 */
[----:B------:R-:W-:Y:S01]  /*0040*/  ELECT P4, URZ, PT ;  /* 0x0000000000ff782f */ /* 0x000fe20003880000 */
[----:B---3--:R-:W-:-:S04]  /*0050*/  UISETP.NE.U32.AND UP0, UPT, UR8, URZ, UPT ;  /* 0x000000ff0800728c */ /* 0x008fc8000bf05070 */
[----:B------:R-:W-:Y:S01]  /*0060*/  UISETP.NE.AND.EX UP0, UPT, UR9, URZ, UPT, UP0 ;  /* 0x000000ff0900728c */ /* 0x000fe2000bf05300 */
[----:B--2---:R-:W-:-:S05]  /*0070*/  SHF.R.U32.HI R40, RZ, 0x5, R50 ;  /* 0x00000005ff287819 */ /* 0x004fca0000011632 */
[----:B------:R-:W2:Y:S02]  /*0080*/  SHFL.IDX PT, R0, R40, RZ, 0x1f ;  /* 0x00001fff28007589 */ /* 0x000ea400000e0000 */
[----:B--2---:R-:W-:Y:S01]  /*0090*/  R2UR UR18, R0 ;  /* 0x00000000001272ca */ /* 0x004fe200000e0000 */
[----:B-1----:R-:W-:-:S14]  /*00a0*/  BRA.U UP0, `(.L_x_0) ;  /* 0x0000000100307547 */ /* 0x002fdc000b800000 */
[----:B------:R-:W1:Y:S02]  /*00b0*/  LDCU.64 UR4, c[0x0][0x888] ;  /* 0x00011100ff0477ac */ /* 0x000e640008000a00 */
[----:B-1----:R-:W-:-:S04]  /*00c0*/  UISETP.NE.U32.AND UP0, UPT, UR4, URZ, UPT ;  /* 0x000000ff0400728c */ /* 0x002fc8000bf05070 */
[----:B------:R-:W-:-:S09]  /*00d0*/  UISETP.NE.AND.EX UP0, UPT, UR5, URZ, UPT, UP0 ;  /* 0x000000ff0500728c */ /* 0x000fd2000bf05300 */
[----:B------:R-:W-:Y:S05]  /*00e0*/  BRA.U !UP0, `(.L_x_1) ;  /* 0x0000000108147547 */ /* 0x000fea000b800000 */
[----:B------:R-:W1:Y:S01]  /*00f0*/  LDC.64 R2, c[0x0][0x888] ;  /* 0x00022200ff027b82 */ /* 0x000e620000000a00 */
[----:B------:R-:W1:Y:S02]  /*0100*/  LDCU.64 UR4, c[0x0][0x358] ;  /* 0x00006b00ff0477ac */ /* 0x000e640008000a00 */
[----:B-1----:R1:W5:Y:S01]  /*0110*/  LDG.E R19, desc[UR4][R2.64] ;  /* 0x0000000402137981 */ /* 0x002362000c1e1900 */
[----:B------:R-:W-:Y:S01]  /*0120*/  HFMA2 R23, -RZ, RZ, 0, 5.9604644775390625e-08 ;  /* 0x00000001ff177431 */ /* 0x000fe200000001ff */
[----:B------:R-:W-:Y:S05]  /*0130*/  BRA `(.L_x_0) ;  /* 0x00000000000c7947 */ /* 0x000fea0003800000 */
.L_x_1:
[----:B------:R-:W1:Y:S01]  /*0140*/  LDCU UR4, c[0x0][0x880] ;  /* 0x00011000ff0477ac */ /* 0x000e620008000800 */
[----:B------:R-:W-:Y:S01]  /*0150*/  HFMA2 R23, -RZ, RZ, 0, 5.9604644775390625e-08 ;  /* 0x00000001ff177431 */ /* 0x000fe200000001ff */
[----:B-1----:R-:W-:-:S07]  /*0160*/  MOV R19, UR4 ;  /* 0x0000000400137c02 */ /* 0x002fce0008000f00 */
.L_x_0:
[----:B------:R-:W2:Y:S02]  /*0170*/  LDCU.64 UR4, c[0x0][0x8b0] ;  /* 0x00011600ff0477ac */ /* 0x000ea40008000a00 */
[----:B--2---:R-:W-:-:S04]  /*0180*/  UISETP.NE.U32.AND UP0, UPT, UR4, URZ, UPT ;  /* 0x000000ff0400728c */ /* 0x004fc8000bf05070 */
[----:B------:R-:W-:-:S09]  /*0190*/  UISETP.NE.AND.EX UP0, UPT, UR5, URZ, UPT, UP0 ;  /* 0x000000ff0500728c */ /* 0x000fd2000bf05300 */
[----:B------:R-:W-:Y:S05]  /*01a0*/  BRA.U UP0, `(.L_x_2) ;  /* 0x0000000100287547 */ /* 0x000fea000b800000 */
[----:B------:R-:W2:Y:S02]  /*01b0*/  LDCU.64 UR4, c[0x0][0x8a8] ;  /* 0x00011500ff0477ac */ /* 0x000ea40008000a00 */
[----:B--2---:R-:W-:-:S04]  /*01c0*/  UISETP.NE.U32.AND UP0, UPT, UR4, URZ, UPT ;  /* 0x000000ff0400728c */ /* 0x004fc8000bf05070 */
[----:B------:R-:W-:-:S09]  /*01d0*/  UISETP.NE.AND.EX UP0, UPT, UR5, URZ, UPT, UP0 ;  /* 0x000000ff0500728c */ /* 0x000fd2000bf05300 */
[----:B------:R-:W-:Y:S05]  /*01e0*/  BRA.U !UP0, `(.L_x_3) ;  /* 0x0000000108107547 */ /* 0x000fea000b800000 */
[----:B-1----:R-:W1:Y:S01]  /*01f0*/  LDC.64 R2, c[0x0][0x8a8] ;  /* 0x00022a00ff027b82 */ /* 0x002e620000000a00 */
[----:B------:R-:W1:Y:S02]  /*0200*/  LDCU.64 UR4, c[0x0][0x358] ;  /* 0x00006b00ff0477ac */ /* 0x000e640008000a00 */
[----:B-1----:R2:W5:Y:S01]  /*0210*/  LDG.E R17, desc[UR4][R2.64] ;  /* 0x0000000402117981 */ /* 0x002562000c1e1900 */
[----:B------:R-:W-:Y:S05]  /*0220*/  BRA `(.L_x_2) ;  /* 0x0000000000087947 */ /* 0x000fea0003800000 */
.L_x_3:
[----:B------:R-:W2:Y:S02]  /*0230*/  LDCU UR4, c[0x0][0x8a0] ;  /* 0x00011400ff0477ac */ /* 0x000ea40008000800 */
[----:B--2---:R-:W-:Y:S02]  /*0240*/  MOV R17, UR4 ;  /* 0x0000000400117c02 */ /* 0x004fe40008000f00 */
.L_x_2:
[----:B------:R-:W-:Y:S01]  /*0250*/  IMAD.U32 R0, RZ, RZ, UR18 ;  /* 0x00000012ff007e24 */ /* 0x000fe2000f8e00ff */
[----:B------:R-:W-:Y:S04]  /*0260*/  BSSY.RECONVERGENT B0, `(.L_x_4) ;  /* 0x000000c000007945 */ /* 0x000fe80003800200 */
[C---:B------:R-:W-:Y:S02]  /*0270*/  ISETP.NE.OR P1, PT, R0.reuse, 0x1, !P4 ;  /* 0x000000010000780c */ /* 0x040fe40006725670 */
[----:B------:R-:W-:-:S11]  /*0280*/  ISETP.NE.OR P0, PT, R0, 0x3, !P4 ;  /* 0x000000030000780c */ /* 0x000fd60006705670 */
[----:B------:R-:W-:Y:S05]  /*0290*/  @P1 BRA `(.L_x_5) ;  /* 0x0000000000201947 */ /* 0x000fea0003800000 */
[----:B------:R-:W3:Y:S02]  /*02a0*/  LDCU.64 UR4, c[0x0][0x348] ;  /* 0x00006900ff0477ac */ /* 0x000ee40008000a00 */
[----:B---3--:R-:W-:Y:S02]  /*02b0*/  UIADD3 UR6, UP1, UPT, UR4, 0x80, URZ ;  /* 0x0000008004067890 */ /* 0x008fe4000ff3e0ff */
[----:B------:R-:W-:Y:S02]  /*02c0*/  UIADD3 UR4, UP0, UPT, UR4, 0x180, URZ ;  /* 0x0000018004047890 */ /* 0x000fe4000ff1e0ff */
[----:B------:R-:W-:Y:S02]  /*02d0*/  UIADD3.X UR7, UPT, UPT, URZ, UR5, URZ, UP1, !UPT ;  /* 0x00000005ff077290 */ /* 0x000fe40008ffe4ff */
[----:B------:R-:W-:-:S07]  /*02e0*/  UIADD3.X UR5, UPT, UPT, URZ, UR5, URZ, UP0, !UPT ;  /* 0x00000005ff057290 */ /* 0x000fce00087fe4ff */
[----:B------:R3:W-:Y:S02]  /*02f0*/  UTMACCTL.PF [UR6] ;  /* 0x00000000060079b9 */ /* 0x0007e40008040000 */
[----:B------:R3:W-:Y:S02]  /*0300*/  UTMACCTL.PF [UR4] ;  /* 0x00000000040079b9 */ /* 0x0007e40008040000 */
[----:B---3--:R-:W-:Y:S01]  /*0310*/  NOP ;  /* 0x0000000000007918 */ /* 0x008fe20000000000 */
.L_x_5:
[----:B------:R-:W-:Y:S05]  /*0320*/  BSYNC.RECONVERGENT B0 ;  /* 0x0000000000007941 */ /* 0x000fea0003800200 */
.L_x_4:
[----:B------:R-:W-:Y:S04]  /*0330*/  BSSY.RECONVERGENT B0, `(.L_x_6) ;  /* 0x000000a000007945 */ /* 0x000fe80003800200 */
        /* <DEDUP_REMOVED lines=9> */
.L_x_7:
[----:B------:R-:W-:Y:S05]  /*03d0*/  BSYNC.RECONVERGENT B0 ;  /* 0x0000000000007941 */ /* 0x000fea0003800200 */
.L_x_6:
[----:B------:R-:W3:Y:S01]  /*03e0*/  LDCU.64 UR4, c[0x0][0x888] ;  /* 0x00011100ff0477ac */ /* 0x000ee20008000a00 */
[----:B------:R-:W-:Y:S02]  /*03f0*/  UISETP.EQ.U32.AND UP2, UPT, UR8, URZ, UPT ;  /* 0x000000ff0800728c */ /* 0x000fe4000bf42070 */
[----:B------:R-:W-:Y:S02]  /*0400*/  UPLOP3.LUT UP3, UPT, UPT, UPT, UPT, 0x80, 0x8 ;  /* 0x000000000008789c */ /* 0x000fe40003f6f070 */
[----:B---3--:R-:W-:-:S04]  /*0410*/  UISETP.NE.U32.AND UP0, UPT, UR4, URZ, UPT ;  /* 0x000000ff0400728c */ /* 0x008fc8000bf05070 */
[----:B------:R-:W-:-:S04]  /*0420*/  UISETP.NE.AND.EX UP1, UPT, UR5, URZ, UPT, UP0 ;  /* 0x000000ff0500728c */ /* 0x000fc8000bf25300 */
[----:B------:R-:W-:-:S04]  /*0430*/  UISETP.EQ.OR.EX UP4, UPT, UR9, URZ, !UP1, UP2 ;  /* 0x000000ff0900728c */ /* 0x000fc8000cf82720 */
[----:B------:R-:W-:-:S05]  /*0440*/  UP2UR UR59, UPR, URZ, 0x10 ;  /* 0x00000010ff3b7883 */ /* 0x000fca0008000000 */
[----:B------:R-:W-:Y:S07]  /*0450*/  BRA.U !UP4, `(.L_x_8) ;  /* 0x000000010c207547 */ /* 0x000fee000b800000 */
[----:B------:R-:W-:Y:S01]  /*0460*/  UISETP.NE.U32.AND UP2, UPT, UR8, URZ, UPT ;  /* 0x000000ff0800728c */ /* 0x000fe2000bf45070 */
[----:B-----5:R-:W-:Y:S01]  /*0470*/  FSETP.NEU.AND P0, PT, R19, RZ, PT ;  /* 0x000000ff1300720b */ /* 0x020fe20003f0d000 */
[----:B------:R-:W-:Y:S02]  /*0480*/  USEL UR4, URZ, 0xffffffff, UP1 ;  /* 0xffffffffff047887 */ /* 0x000fe40008800000 */
[----:B------:R-:W-:-:S10]  /*0490*/  UISETP.NE.AND.EX UP2, UPT, UR9, URZ, UPT, UP2 ;  /* 0x000000ff0900728c */ /* 0x000fd4000bf45320 */
[----:B------:R-:W-:Y:S01]  /*04a0*/  VOTEU.ANY UP0, P0 ;  /* 0x0000000000ff7886 */ /* 0x000fe20000000100 */
[----:B------:R-:W-:-:S04]  /*04b0*/  @!UP2 USEL UR4, URZ, 0xffffffff, UP0 ;  /* 0xffffffffff04a887 */ /* 0x000fc80008000000 */
[----:B------:R-:W-:-:S04]  /*04c0*/  ULOP3.LUT UR4, UR4, 0x1, URZ, 0xc0, !UPT ;  /* 0x0000000104047892 */ /* 0x000fc8000f8ec0ff */
[----:B------:R-:W-:-:S11]  /*04d0*/  UISETP.NE.U32.AND UP3, UPT, UR4, 0x1, UPT ;  /* 0x000000010400788c */ /* 0x000fd6000bf65070 */
.L_x_8:
[----:B-12---:R-:W1:Y:S01]  /*04e0*/  SHFL.IDX PT, R2, R40, RZ, 0x1f ;  /* 0x00001fff28027589 */ /* 0x006e6200000e0000 */
[----:B------:R-:W-:Y:S01]  /*04f0*/  UISETP.NE.AND UP5, UPT, UR18, 0x2, UPT ;  /* 0x000000021200788c */ /* 0x000fe2000bfa5270 */
[----:B-1----:R-:W-:-:S13]  /*0500*/  ISETP.NE.AND P0, PT, R2, RZ, PT ;  /* 0x000000ff0200720c */ /* 0x002fda0003f05270 */
[----:B------:R-:W-:Y:S05]  /*0510*/  @P0 BRA `(.L_x_9) ;  /* 0x0000000000600947 */ /* 0x000fea0003800000 */
[----:B------:R-:W1:Y:S01]  /*0520*/  S2UR UR4, SR_CgaCtaId ;  /* 0x00000000000479c3 */ /* 0x000e620000008800 */
[----:B------:R-:W-:Y:S01]  /*0530*/  UMOV UR5, 0x400 ;  /* 0x0000040000057882 */ /* 0x000fe20000000000 */
[----:B------:R-:W-:Y:S01]  /*0540*/  UMOV UR8, 0x1 ;  /* 0x0000000100087882 */ /* 0x000fe20000000000 */
[----:B------:R-:W-:Y:S01]  /*0550*/  UMOV UR6, 0x2 ;  /* 0x0000000200067882 */ /* 0x000fe20000000000 */
[----:B------:R-:W-:-:S04]  /*0560*/  UIADD3 UR8, UPT, UPT, -UR8, 0x100000, URZ ;  /* 0x0010000008087890 */ /* 0x000fc8000fffe1ff */
[----:B------:R-:W-:Y:S02]  /*0570*/  USHF.L.U32 UR9, UR8, 0xb, URZ ;  /* 0x0000000b08097899 */ /* 0x000fe400080006ff */
[----:B------:R-:W-:Y:S02]  /*0580*/  USHF.L.U32 UR8, UR8, 0x1, URZ ;  /* 0x0000000108087899 */ /* 0x000fe400080006ff */
[----:B------:R-:W-:-:S04]  /*0590*/  UIADD3 UR6, UPT, UPT, -UR6, 0x100000, URZ ;  /* 0x0010000006067890 */ /* 0x000fc8000fffe1ff */
[----:B------:R-:W-:Y:S02]  /*05a0*/  USHF.L.U32 UR7, UR6, 0xb, URZ ;  /* 0x0000000b06077899 */ /* 0x000fe400080006ff */
[----:B------:R-:W-:Y:S01]  /*05b0*/  USHF.L.U32 UR6, UR6, 0x1, URZ ;  /* 0x0000000106067899 */ /* 0x000fe200080006ff */
[----:B------:R-:W-:Y:S01]  /*05c0*/  ELECT P0, URZ, PT ;  /* 0x0000000000ff782f */ /* 0x000fe20003800000 */
[----:B-1----:R-:W-:Y:S01]  /*05d0*/  ULEA UR4, UR4, UR5, 0x18 ;  /* 0x0000000504047291 */ /* 0x002fe2000f8ec0ff */
[----:B------:R-:W1:Y:S11]  /*05e0*/  FENCE.VIEW.ASYNC.S ;  /* 0x00000000000073c6 */ /* 0x000e760000000000 */
[----:B-1----:R1:W2:Y:S01]  /*05f0*/  SYNCS.EXCH.64 URZ, [UR4], UR8 ;  /* 0x0000000804ff75b2 */ /* 0x0022a20008000100 */
[----:B------:R1:W3:Y:S01]  /*0600*/  SYNCS.EXCH.64 URZ, [UR4+0x28], UR6 ;  /* 0x0000280604ff75b2 */ /* 0x0002e20008000100 */
[----:B------:R1:W4:Y:S01]  /*0610*/  SYNCS.EXCH.64 URZ, [UR4+0x8], UR8 ;  /* 0x0000080804ff75b2 */ /* 0x0003220008000100 */
[----:B------:R1:W1:Y:S01]  /*0620*/  SYNCS.EXCH.64 URZ, [UR4+0x30], UR6 ;  /* 0x0000300604ff75b2 */ /* 0x0002620008000100 */
[----:B------:R1:W1:Y:S01]  /*0630*/  SYNCS.EXCH.64 URZ, [UR4+0x10], UR8 ;  /* 0x0000100804ff75b2 */ /* 0x0002620008000100 */
[----:B------:R1:W1:Y:S01]  /*0640*/  SYNCS.EXCH.64 URZ, [UR4+0x38], UR6 ;  /* 0x0000380604ff75b2 */ /* 0x0002620008000100 */
[----:B------:R1:W1:Y:S01]  /*0650*/  SYNCS.EXCH.64 URZ, [UR4+0x18], UR8 ;  /* 0x0000180804ff75b2 */ /* 0x0002620008000100 */
[----:B------:R1:W1:Y:S01]  /*0660*/  SYNCS.EXCH.64 URZ, [UR4+0x40], UR6 ;  /* 0x0000400604ff75b2 */ /* 0x0002620008000100 */
[----:B------:R1:W1:Y:S01]  /*0670*/  SYNCS.EXCH.64 URZ, [UR4+0x20], UR8 ;  /* 0x0000200804ff75b2 */ /* 0x0002620008000100 */
[----:B------:R1:W1:Y:S01]  /*0680*/  SYNCS.EXCH.64 URZ, [UR4+0x48], UR6 ;  /* 0x0000480604ff75b2 */ /* 0x0002620008000100 */
[----:B------:R-:W-:Y:S01]  /*0690*/  NOP ;  /* 0x0000000000007918 */ /* 0x000fe20000000000 */
.L_x_9:
[----:B------:R-:W2:Y:S01]  /*06a0*/  SHFL.IDX PT, R2, R40, RZ, 0x1f ;  /* 0x00001fff28027589 */ /* 0x000ea200000e0000 */
[----:B------:R-:W-:Y:S01]  /*06b0*/  NOP ;  /* 0x0000000000007918 */ /* 0x000fe20000000000 */
[----:B--2---:R-:W-:-:S13]  /*06c0*/  ISETP.NE.AND P0, PT, R2, 0x1, PT ;  /* 0x000000010200780c */ /* 0x004fda0003f05270 */
[----:B------:R-:W-:Y:S05]  /*06d0*/  @P0 BRA `(.L_x_10) ;  /* 0x0000000000480947 */ /* 0x000fea0003800000 */
[----:B-1----:R-:W1:Y:S01]  /*06e0*/  S2UR UR4, SR_CgaCtaId ;  /* 0x00000000000479c3 */ /* 0x002e620000008800 */
        /* <DEDUP_REMOVED lines=12> */
[----:B-1----:R2:W1:Y:S01]  /*07b0*/  SYNCS.EXCH.64 URZ, [UR4+0x50], UR8 ;  /* 0x0000500804ff75b2 */ /* 0x0024620008000100 */
[----:B------:R2:W1:Y:S01]  /*07c0*/  SYNCS.EXCH.64 URZ, [UR4+0x60], UR6 ;  /* 0x0000600604ff75b2 */ /* 0x0004620008000100 */
[----:B------:R2:W1:Y:S01]  /*07d0*/  SYNCS.EXCH.64 URZ, [UR4+0x58], UR8 ;  /* 0x0000580804ff75b2 */ /* 0x0004620008000100 */
[----:B------:R2:W1:Y:S02]  /*07e0*/  SYNCS.EXCH.64 URZ, [UR4+0x68], UR6 ;  /* 0x0000680604ff75b2 */ /* 0x0004640008000100 */
[----:B--2---:R-:W-:Y:S01]  /*07f0*/  NOP ;  /* 0x0000000000007918 */ /* 0x004fe20000000000 */
.L_x_10:
[----:B------:R-:W2:Y:S01]  /*0800*/  SHFL.IDX PT, R2, R40, RZ, 0x1f ;  /* 0x00001fff28027589 */ /* 0x000ea200000e0000 */
[----:B------:R-:W-:Y:S01]  /*0810*/  NOP ;  /* 0x0000000000007918 */ /* 0x000fe20000000000 */
[----:B--2---:R-:W-:-:S13]  /*0820*/  ISETP.NE.AND P0, PT, R2, 0x3, PT ;  /* 0x000000030200780c */ /* 0x004fda0003f05270 */
[----:B------:R-:W-:Y:S05]  /*0830*/  @P0 BRA `(.L_x_11) ;  /* 0x0000000000300947 */ /* 0x000fea0003800000 */
[----:B-1----:R-:W1:Y:S01]  /*0840*/  S2UR UR4, SR_CgaCtaId ;  /* 0x00000000000479c3 */ /* 0x002e620000008800 */
[----:B------:R-:W-:Y:S01]  /*0850*/  UMOV UR6, 0x400 ;  /* 0x0000040000067882 */ /* 0x000fe20000000000 */
[----:B------:R-:W-:Y:S01]  /*0860*/  UMOV UR5, 0x20 ;  /* 0x0000002000057882 */ /* 0x000fe20000000000 */
[----:B------:R-:W-:Y:S01]  /*0870*/  ELECT P0, URZ, PT ;  /* 0x0000000000ff782f */ /* 0x000fe20003800000 */
[----:B-1----:R-:W-:Y:S02]  /*0880*/  ULEA UR6, UR4, UR6, 0x18 ;  /* 0x0000000604067291 */ /* 0x002fe4000f8ec0ff */
[----:B------:R-:W-:-:S04]  /*0890*/  UIADD3 UR4, UPT, UPT, -UR5, 0x100000, URZ ;  /* 0x0010000005047890 */ /* 0x000fc8000fffe1ff */
[----:B------:R-:W-:Y:S02]  /*08a0*/  USHF.L.U32 UR5, UR4, 0xb, URZ ;  /* 0x0000000b04057899 */ /* 0x000fe400080006ff */
[----:B------:R-:W-:Y:S01]  /*08b0*/  USHF.L.U32 UR4, UR4, 0x1, URZ ;  /* 0x0000000104047899 */ /* 0x000fe200080006ff */
[----:B------:R-:W1:Y:S11]  /*08c0*/  FENCE.VIEW.ASYNC.S ;  /* 0x00000000000073c6 */ /* 0x000e760000000000 */
[----:B-1----:R2:W1:Y:S01]  /*08d0*/  SYNCS.EXCH.64 URZ, [UR6+0x70], UR4 ;  /* 0x0000700406ff75b2 */ /* 0x0024620008000100 */
[----:B------:R2:W1:Y:S02]  /*08e0*/  SYNCS.EXCH.64 URZ, [UR6+0x78], UR4 ;  /* 0x0000780406ff75b2 */ /* 0x0004640008000100 */
[----:B--2---:R-:W-:Y:S01]  /*08f0*/  NOP ;  /* 0x0000000000007918 */ /* 0x004fe20000000000 */
.L_x_11:
[----:B------:R-:W2:Y:S01]  /*0900*/  SHFL.IDX PT, R2, R40, RZ, 0x1f ;  /* 0x00001fff28027589 */ /* 0x000ea200000e0000 */
[----:B------:R-:W-:Y:S01]  /*0910*/  NOP ;  /* 0x0000000000007918 */ /* 0x000fe20000000000 */
[----:B--2---:R-:W-:-:S13]  /*0920*/  ISETP.NE.AND P0, PT, R2, 0x4, PT ;  /* 0x000000040200780c */ /* 0x004fda0003f05270 */
[----:B------:R-:W-:Y:S05]  /*0930*/  @P0 BRA `(.L_x_12) ;  /* 0x00000000004c0947 */ /* 0x000fea0003800000 */
[----:B-1----:R-:W1:Y:S01]  /*0940*/  S2UR UR6, SR_CgaCtaId ;  /* 0x00000000000679c3 */ /* 0x002e620000008800 */
[----:B------:R-:W-:Y:S01]  /*0950*/  UMOV UR4, 0x1e0 ;  /* 0x000001e000047882 */ /* 0x000fe20000000000 */
[----:B------:R-:W-:Y:S01]  /*0960*/  UMOV UR5, 0x400 ;  /* 0x0000040000057882 */ /* 0x000fe20000000000 */
[----:B------:R-:W-:Y:S01]  /*0970*/  USEL UR4, UR4, 0x1a0, UP3 ;  /* 0x000001a004047887 */ /* 0x000fe20009800000 */
[----:B------:R-:W-:Y:S01]  /*0980*/  UMOV UR8, 0x1 ;  /* 0x0000000100087882 */ /* 0x000fe20000000000 */
[----:B------:R-:W-:Y:S01]  /*0990*/  ELECT P0, URZ, PT ;  /* 0x0000000000ff782f */ /* 0x000fe20003800000 */
[----:B------:R-:W-:-:S04]  /*09a0*/  UIADD3 UR8, UPT, UPT, -UR8, 0x100000, URZ ;  /* 0x0010000008087890 */ /* 0x000fc8000fffe1ff */
[----:B------:R-:W-:Y:S02]  /*09b0*/  USHF.L.U32 UR9, UR8, 0xb, URZ ;  /* 0x0000000b08097899 */ /* 0x000fe400080006ff */
[----:B------:R-:W-:Y:S02]  /*09c0*/  USHF.L.U32 UR8, UR8, 0x1, URZ ;  /* 0x0000000108087899 */ /* 0x000fe400080006ff */
[----:B-1----:R-:W-:Y:S02]  /*09d0*/  ULEA UR6, UR6, UR5, 0x18 ;  /* 0x0000000506067291 */ /* 0x002fe4000f8ec0ff */
[----:B------:R-:W-:-:S04]  /*09e0*/  UIADD3 UR4, UPT, UPT, -UR4, 0x100000, URZ ;  /* 0x0010000004047890 */ /* 0x000fc8000fffe1ff */
[----:B------:R-:W-:Y:S02]  /*09f0*/  USHF.L.U32 UR5, UR4, 0xb, URZ ;  /* 0x0000000b04057899 */ /* 0x000fe400080006ff */
[----:B------:R-:W-:Y:S01]  /*0a00*/  USHF.L.U32 UR4, UR4, 0x1, URZ ;  /* 0x0000000104047899 */ /* 0x000fe200080006ff */
[----:B------:R-:W1:Y:S03]  /*0a10*/  FENCE.VIEW.ASYNC.S ;  /* 0x00000000000073c6 */ /* 0x000e660000000000 */
[----:B-1----:R2:W1:Y:S08]  /*0a20*/  SYNCS.EXCH.64 URZ, [UR6+0x80], UR8 ;  /* 0x0000800806ff75b2 */ /* 0x0024700008000100 */
[----:B------:R2:W1:Y:S01]  /*0a30*/  SYNCS.EXCH.64 URZ, [UR6+0x90], UR4 ;  /* 0x0000900406ff75b2 */ /* 0x0004620008000100 */
[----:B------:R2:W1:Y:S01]  /*0a40*/  SYNCS.EXCH.64 URZ, [UR6+0x88], UR8 ;  /* 0x0000880806ff75b2 */ /* 0x0004620008000100 */
[----:B------:R2:W1:Y:S02]  /*0a50*/  SYNCS.EXCH.64 URZ, [UR6+0x98], UR4 ;  /* 0x0000980406ff75b2 */ /* 0x0004640008000100 */
[----:B--2---:R-:W-:Y:S01]  /*0a60*/  NOP ;  /* 0x0000000000007918 */ /* 0x004fe20000000000 */
.L_x_12:
        /* <DEDUP_REMOVED lines=20> */
[----:B------:R2:W1:Y:S01]  /*0bb0*/  SYNCS.EXCH.64 URZ, [UR4+0xc8], UR6 ;  /* 0x0000c80604ff75b2 */ /* 0x0004620008000100 */
[----:B------:R2:W1:Y:S01]  /*0bc0*/  SYNCS.EXCH.64 URZ, [UR4+0xb0], UR8 ;  /* 0x0000b00804ff75b2 */ /* 0x0004620008000100 */
[----:B------:R2:W1:Y:S01]  /*0bd0*/  SYNCS.EXCH.64 URZ, [UR4+0xd0], UR6 ;  /* 0x0000d00604ff75b2 */ /* 0x0004620008000100 */
[----:B------:R2:W1:Y:S01]  /*0be0*/  SYNCS.EXCH.64 URZ, [UR4+0xb8], UR8 ;  /* 0x0000b80804ff75b2 */ /* 0x0004620008000100 */
[----:B------:R2:W1:Y:S02]  /*0bf0*/  SYNCS.EXCH.64 URZ, [UR4+0xd8], UR6 ;  /* 0x0000d80604ff75b2 */ /* 0x0004640008000100 */
[----:B--2---:R-:W-:Y:S01]  /*0c00*/  NOP ;  /* 0x0000000000007918 */ /* 0x004fe20000000000 */
.L_x_13:
[----:B------:R-:W2:Y:S01]  /*0c10*/  SHFL.IDX PT, R2, R40, RZ, 0x1f ;  /* 0x00001fff28027589 */ /* 0x000ea200000e0000 */
[----:B------:R-:W1:Y:S01]  /*0c20*/  S2UR UR55, SR_CgaCtaId ;  /* 0x00000000003779c3 */ /* 0x000e620000008800 */
[----:B------:R-:W-:Y:S01]  /*0c30*/  NOP ;  /* 0x0000000000007918 */ /* 0x000fe20000000000 */
[----:B--2---:R-:W-:-:S13]  /*0c40*/  ISETP.NE.AND P0, PT, R2, 0x3, PT ;  /* 0x000000030200780c */ /* 0x004fda0003f05270 */
[----:B-1----:R-:W-:Y:S05]  /*0c50*/  @P0 BRA `(.L_x_14) ;  /* 0x0000000000340947 */ /* 0x002fea0003800000 */
[----:B------:R-:W-:Y:S01]  /*0c60*/  UMOV UR4, 0x400 ;  /* 0x0000040000047882 */ /* 0x000fe20000000000 */
[----:B------:R-:W-:Y:S01]  /*0c70*/  UMOV UR6, 0x20 ;  /* 0x0000002000067882 */ /* 0x000fe20000000000 */
[----:B------:R-:W-:Y:S02]  /*0c80*/  ULEA UR4, UR55, UR4, 0x18 ;  /* 0x0000000437047291 */ /* 0x000fe4000f8ec0ff */
[----:B------:R-:W-:-:S04]  /*0c90*/  UIADD3 UR6, UPT, UPT, -UR6, 0x100000, URZ ;  /* 0x0010000006067890 */ /* 0x000fc8000fffe1ff */
[----:B------:R-:W-:Y:S02]  /*0ca0*/  USHF.L.U32 UR7, UR6, 0xb, URZ ;  /* 0x0000000b06077899 */ /* 0x000fe400080006ff */
[----:B------:R-:W-:Y:S01]  /*0cb0*/  USHF.L.U32 UR6, UR6, 0x1, URZ ;  /* 0x0000000106067899 */ /* 0x000fe200080006ff */
[----:B------:R-:W-:Y:S01]  /*0cc0*/  ELECT P0, URZ, PT ;  /* 0x0000000000ff782f */ /* 0x000fe20003800000 */
[----:B------:R-:W1:Y:S10]  /*0cd0*/  FENCE.VIEW.ASYNC.S ;  /* 0x00000000000073c6 */ /* 0x000e740000000000 */
[----:B-1----:R1:W2:Y:S01]  /*0ce0*/  SYNCS.EXCH.64 URZ, [UR4+0xe0], UR6 ;  /* 0x0000e00604ff75b2 */ /* 0x0022a20008000100 */
[----:B------:R1:W1:Y:S01]  /*0cf0*/  SYNCS.EXCH.64 URZ, [UR4+0xf0], UR6 ;  /* 0x0000f00604ff75b2 */ /* 0x0002620008000100 */
[----:B------:R1:W1:Y:S01]  /*0d00*/  SYNCS.EXCH.64 URZ, [UR4+0xe8], UR6 ;  /* 0x0000e80604ff75b2 */ /* 0x0002620008000100 */
[----:B------:R1:W1:Y:S01]  /*0d10*/  SYNCS.EXCH.64 URZ, [UR4+0xf8], UR6 ;  /* 0x0000f80604ff75b2 */ /* 0x0002620008000100 */
[----:B------:R-:W-:Y:S01]  /*0d20*/  NOP ;  /* 0x0000000000007918 */ /* 0x000fe20000000000 */
.L_x_14:
[----:B-1----:R-:W1:Y:S01]  /*0d30*/  LDCU UR4, c[0x0][0x36c] ;  /* 0x00006d80ff0477ac */ /* 0x002e620008000800 */
[----:B------:R-:W-:Y:S01]  /*0d40*/  ISETP.NE.OR P4, PT, R0, 0x2, !P4 ;  /* 0x000000020000780c */ /* 0x000fe20006785670 */
[----:B------:R-:W-:Y:S01]  /*0d50*/  NOP ;  /* 0x0000000000007918 */ /* 0x000fe20000000000 */
[----:B------:R-:W-:Y:S01]  /*0d60*/  LOP3.LUT R0, R50, 0x1f, RZ, 0xc0, !PT ;  /* 0x0000001f32007812 */ /* 0x000fe200078ec0ff */
[----:B------:R-:W-:Y:S02]  /*0d70*/  UISETP.NE.AND UP4, UPT, UR18, URZ, UPT ;  /* 0x000000ff1200728c */ /* 0x000fe4000bf85270 */
[----:B-1----:R-:W-:-:S09]  /*0d80*/  UISETP.EQ.U32.AND UP6, UPT, UR4, 0x1, UPT ;  /* 0x000000010400788c */ /* 0x002fd2000bfc2070 */
[----:B------:R-:W-:Y:S05]  /*0d90*/  BRA.U !UP6, `(.L_x_15) ;  /* 0x000000010e087547 */ /* 0x000fea000b800000 */
[----:B--234-:R-:W-:Y:S01]  /*0da0*/  UCGABAR_ARV ;  /* 0x00000000000079c7 */ /* 0x01cfe20008000000 */
[----:B------:R-:W-:Y:S05]  /*0db0*/  BRA `(.L_x_16) ;  /* 0x0000000000047947 */ /* 0x000fea0003800000 */
.L_x_15:
[----:B--234-:R-:W-:Y:S01]  /*0dc0*/  NOP ;  /* 0x0000000000007918 */ /* 0x01cfe20000000000 */
.L_x_16:
[----:B------:R-:W1:Y:S01]  /*0dd0*/  S2UR UR45, SR_CTAID.X ;  /* 0x00000000002d79c3 */ /* 0x000e620000002500 */
[----:B------:R-:W-:-:S05]  /*0de0*/  CS2R.32 R42, SR_CgaSize ;  /* 0x00000000002a7805 */ /* 0x000fca0000008a00 */
[----:B------:R-:W-:-:S05]  /*0df0*/  IMAD R42, R42, -0xa0, RZ ;  /* 0xffffff602a2a7824 */ /* 0x000fca00078e02ff */
[----:B------:R-:W-:-:S14]  /*0e00*/  R2UR UR5, R42 ;  /* 0x000000002a0572ca */ /* 0x000fdc00000e0000 */
[----:B------:R-:W2:Y:S01]  /*0e10*/  LDCU UR5, c[0x0][UR5+0x2b0] ;  /* 0x00005600050577ac */ /* 0x000ea20008000800 */
[----:B------:R-:W-:-:S05]  /*0e20*/  CS2R.32 R42, SR_CgaSize ;  /* 0x00000000002a7805 */ /* 0x000fca0000008a00 */
[----:B------:R-:W-:-:S05]  /*0e30*/  IMAD R42, R42, -0xa0, RZ ;  /* 0xffffff602a2a7824 */ /* 0x000fca00078e02ff */
[----:B------:R-:W-:-:S14]  /*0e40*/  R2UR UR4, R42 ;  /* 0x000000002a0472ca */ /* 0x000fdc00000e0000 */
[----:B------:R-:W3:Y:S01]  /*0e50*/  LDCU UR4, c[0x0][UR4+0x2b4] ;  /* 0x00005680040477ac */ /* 0x000ee20008000800 */
[----:B------:R-:W4:Y:S01]  /*0e60*/  S2UR UR44, SR_CTAID.Y ;  /* 0x00000000002c79c3 */ /* 0x000f220000002600 */
[----:B------:R-:W-:-:S05]  /*0e70*/  CS2R.32 R42, SR_CgaSize ;  /* 0x00000000002a7805 */ /* 0x000fca0000008a00 */
[----:B------:R-:W-:-:S05]  /*0e80*/  IMAD R42, R42, -0xa0, RZ ;  /* 0xffffff602a2a7824 */ /* 0x000fca00078e02ff */
[----:B------:R-:W-:-:S14]  /*0e90*/  R2UR UR6, R42 ;  /* 0x000000002a0672ca */ /* 0x000fdc00000e0000 */
[----:B------:R-:W3:Y:S01]  /*0ea0*/  LDCU UR6, c[0x0][UR6+0x2a0] ;  /* 0x00005400060677ac */ /* 0x000ee20008000800 */
[----:B------:R-:W-:-:S05]  /*0eb0*/  CS2R.32 R42, SR_CgaSize ;  /* 0x00000000002a7805 */ /* 0x000fca0000008a00 */
[----:B------:R-:W-:-:S05]  /*0ec0*/  IMAD R42, R42, -0xa0, RZ ;  /* 0xffffff602a2a7824 */ /* 0x000fca00078e02ff */
[----:B------:R-:W-:-:S14]  /*0ed0*/  R2UR UR7, R42 ;  /* 0x000000002a0772ca */ /* 0x000fdc00000e0000 */
[----:B------:R-:W3:Y:S01]  /*0ee0*/  LDCU UR7, c[0x0][UR7+0x2a4] ;  /* 0x00005480070777ac */ /* 0x000ee20008000800 */
[----:B------:R-:W-:Y:S01]  /*0ef0*/  USHF.L.U32 UR29, UR55, 0x9, URZ ;  /* 0x00000009371d7899 */ /* 0x000fe200080006ff */
[----:B------:R-:W3:Y:S01]  /*0f00*/  LDCU UR19, c[0x0][0xb24] ;  /* 0x00016480ff1377ac */ /* 0x000ee20008000800 */
[----:B------:R-:W3:Y:S01]  /*0f10*/  LDCU UR39, c[0x0][0xb24] ;  /* 0x00016480ff2777ac */ /* 0x000ee20008000800 */
[----:B-1----:R-:W-:Y:S01]  /*0f20*/  I2FP.F32.U32 R3, UR45 ;  /* 0x0000002d00037c45 */ /* 0x002fe20008201000 */
[----:B------:R-:W1:Y:S04]  /*0f30*/  LDCU UR22, c[0x0][0xb30] ;  /* 0x00016600ff1677ac */ /* 0x000e680008000800 */
[----:B--2---:R-:W-:Y:S01]  /*0f40*/  FMUL R3, R3, UR5 ;  /* 0x0000000503037c20 */ /* 0x004fe20008400000 */
[----:B------:R-:W-:Y:S01]  /*0f50*/  ULOP3.LUT UR29, UR29, 0x200, URZ, 0xc0, !UPT ;  /* 0x000002001d1d7892 */ /* 0x000fe2000f8ec0ff */
[----:B----4-:R-:W-:-:S04]  /*0f60*/  I2FP.F32.U32 R2, UR44 ;  /* 0x0000002c00027c45 */ /* 0x010fc80008201000 */
[----:B------:R-:W2:Y:S01]  /*0f70*/  F2I.U32.TRUNC.NTZ R3, R3 ;  /* 0x0000000300037305 */ /* 0x000ea2000020f000 */
[----:B---3--:R-:W-:-:S07]  /*0f80*/  FMUL R2, R2, UR4 ;  /* 0x0000000402027c20 */ /* 0x008fce0008400000 */
[----:B------:R-:W3:Y:S01]  /*0f90*/  F2I.U32.TRUNC.NTZ R2, R2 ;  /* 0x0000000200027305 */ /* 0x000ee2000020f000 */
[----:B--2---:R-:W-:Y:S02]  /*0fa0*/  R2UR UR5, R3 ;  /* 0x00000000030572ca */ /* 0x004fe400000e0000 */
[----:B---3--:R-:W-:Y:S02]  /*0fb0*/  R2UR UR4, R2 ;  /* 0x00000000020472ca */ /* 0x008fe400000e0000 */
[----:B------:R-:W-:-:S09]  /*0fc0*/  PRMT R2, RZ, 0x7610, R2 ;  /* 0x00007610ff027816 */ /* 0x000fd20000000002 */
[----:B------:R-:W-:-:S04]  /*0fd0*/  UIADD3 UR5, UPT, UPT, -UR5, URZ, URZ ;  /* 0x000000ff05057290 */ /* 0x000fc8000fffe1ff */
[----:B------:R-:W-:Y:S02]  /*0fe0*/  UIMAD UR5, UR6, UR5, UR45 ;  /* 0x00000005060572a4 */ /* 0x000fe4000f8e022d */
[----:B------:R-:W-:-:S04]  /*0ff0*/  UIADD3 UR4, UPT, UPT, -UR4, URZ, URZ ;  /* 0x000000ff04047290 */ /* 0x000fc8000fffe1ff */
[----:B------:R-:W-:Y:S01]  /*1000*/  IMAD.U32 R42, RZ, RZ, UR5 ;  /* 0x00000005ff2a7e24 */ /* 0x000fe2000f8e00ff */
[----:B------:R-:W-:-:S06]  /*1010*/  UIMAD UR4, UR7, UR4, UR44 ;  /* 0x00000004070472a4 */ /* 0x000fcc000f8e022c */
[----:B------:R-:W-:Y:S01]  /*1020*/  IMAD.U32 R41, RZ, RZ, UR4 ;  /* 0x00000004ff297e24 */ /* 0x000fe2000f8e00ff */
[----:B-1----:R-:W-:Y:S06]  /*1030*/  BRA.U UP4, `(.L_x_17) ;  /* 0x00000001042c7547 */ /* 0x002fec000b800000 */
[----:B------:R-:W-:Y:S02]  /*1040*/  R2UR UR4, R41 ;  /* 0x00000000290472ca */ /* 0x000fe400000e0000 */
[----:B------:R-:W-:-:S11]  /*1050*/  R2UR UR6, R42 ;  /* 0x000000002a0672ca */ /* 0x000fd600000e0000 */
[----:B------:R-:W-:-:S04]  /*1060*/  UISETP.NE.AND UP0, UPT, UR4, URZ, UPT ;  /* 0x000000ff0400728c */ /* 0x000fc8000bf05270 */
[----:B------:R-:W-:-:S04]  /*1070*/  UISETP.EQ.OR UP0, UPT, UR6, URZ, !UP0 ;  /* 0x000000ff0600728c */ /* 0x000fc8000c702670 */
[----:B------:R-:W-:Y:S02]  /*1080*/  USEL UR5, URZ, 0x1, !UP0 ;  /* 0x00000001ff057887 */ /* 0x000fe4000c000000 */
[----:B------:R-:W-:-:S04]  /*1090*/  UISETP.NE.AND UP0, UPT, UR4, URZ, UPT ;  /* 0x000000ff0400728c */ /* 0x000fc8000bf05270 */
[----:B------:R-:W-:Y:S02]  /*10a0*/  USEL UR4, URZ, 0x2, UP0 ;  /* 0x00000002ff047887 */ /* 0x000fe40008000000 */
[----:B------:R-:W-:-:S04]  /*10b0*/  UISETP.NE.AND UP0, UPT, UR6, 0x1, UPT ;  /* 0x000000010600788c */ /* 0x000fc8000bf05270 */
[----:B------:R-:W-:-:S04]  /*10c0*/  USEL UR4, UR4, 0x2, UP0 ;  /* 0x0000000204047887 */ /* 0x000fc80008000000 */
[----:B------:R-:W-:-:S06]  /*10d0*/  UIADD3 UR4, UPT, UPT, UR5, UR4, URZ ;  /* 0x0000000405047290 */ /* 0x000fcc000fffe0ff */
[----:B------:R-:W-:-:S07]  /*10e0*/  IMAD.U32 R2, RZ, RZ, UR4 ;  /* 0x00000004ff027e24 */ /* 0x000fce000f8e00ff */
.L_x_17:
[----:B------:R-:W1:Y:S01]  /*10f0*/  S2UR UR60, SR_CTAID.Z ;  /* 0x00000000003c79c3 */ /* 0x000e620000002700 */
[----:B------:R-:W-:-:S09]  /*1100*/  UISETP.GE.AND UP0, UPT, UR19, 0x1, UPT ;  /* 0x000000011300788c */ /* 0x000fd2000bf06270 */
[----:B------:R-:W-:Y:S05]  /*1110*/  BRA.U !UP0, `(.L_x_18) ;  /* 0x0000000108d07547 */ /* 0x000fea000b800000 */
[----:B------:R-:W2:Y:S01]  /*1120*/  LDCU UR20, c[0x0][0xb0c] ;  /* 0x00016180ff1477ac */ /* 0x000ea20008000800 */
[----:B------:R-:W3:Y:S01]  /*1130*/  LDCU.128 UR12, c[0x0][0xb10] ;  /* 0x00016200ff0c77ac */ /* 0x000ee20008000c00 */
[----:B------:R-:W4:Y:S01]  /*1140*/  LDCU UR6, c[0x0][0x370] ;  /* 0x00006e00ff0677ac */ /* 0x000f220008000800 */
[----:B------:R-:W1:Y:S01]  /*1150*/  LDCU UR7, c[0x0][0x374] ;  /* 0x00006e80ff0777ac */ /* 0x000e620008000800 */
[----:B------:R-:W1:Y:S01]  /*1160*/  LDCU UR21, c[0x0][0xb20] ;  /* 0x00016400ff1577ac */ /* 0x000e620008000800 */
[----:B--2---:R-:W-:Y:S02]  /*1170*/  UISETP.NE.AND UP0, UPT, UR20, 0x1, UPT ;  /* 0x000000011400788c */ /* 0x004fe4000bf05270 */
[----:B---3--:R-:W-:Y:S01]  /*1180*/  UIMAD.WIDE.U32 UR4, UR45, UR12, URZ ;  /* 0x0000000c2d0472a5 */ /* 0x008fe2000f8e00ff */
[----:B------:R-:W2:Y:S01]  /*1190*/  LDCU.64 UR8, c[0x0][0xb28] ;  /* 0x00016500ff0877ac */ /* 0x000ea20008000a00 */
[----:B----4-:R-:W-:Y:S02]  /*11a0*/  UIMAD.WIDE.U32 UR10, UR6, UR12, URZ ;  /* 0x0000000c060a72a5 */ /* 0x010fe4000f8e00ff */
[----:B------:R-:W-:-:S02]  /*11b0*/  USHF.R.U32.HI UR5, URZ, UR13, UR5 ;  /* 0x0000000dff057299 */ /* 0x000fc40008011605 */
[----:B------:R-:W-:Y:S02]  /*11c0*/  UISETP.NE.AND UP2, UPT, UR19, 0x1, UPT ;  /* 0x000000011300788c */ /* 0x000fe4000bf45270 */
[----:B------:R-:W-:Y:S01]  /*11d0*/  USEL UR5, UR45, UR5, !UP0 ;  /* 0x000000052d057287 */ /* 0x000fe2000c000000 */
[----:B------:R-:W-:Y:S01]  /*11e0*/  UMOV UR10, UR11 ;  /* 0x0000000b000a7c82 */ /* 0x000fe20008000000 */
[----:B------:R-:W-:Y:S02]  /*11f0*/  UIMAD.WIDE.U32 UR16, UR44, UR15, URZ ;  /* 0x0000000f2c1072a5 */ /* 0x000fe4000f8e00ff */
[----:B------:R-:W-:Y:S02]  /*1200*/  @UP0 USHF.R.U32.HI UR6, URZ, UR13, UR10 ;  /* 0x0000000dff060299 */ /* 0x000fe4000801160a */
[----:B------:R-:W-:Y:S02]  /*1210*/  UISETP.NE.AND UP0, UPT, UR14, 0x1, UPT ;  /* 0x000000010e00788c */ /* 0x000fe4000bf05270 */
[----:B-1----:R-:W-:-:S02]  /*1220*/  UIMAD.WIDE.U32 UR10, UR7, UR15, URZ ;  /* 0x0000000f070a72a5 */ /* 0x002fc4000f8e00ff */
[----:B--2---:R-:W-:Y:S01]  /*1230*/  UIMAD.WIDE.U32 UR12, UR6, UR8, URZ ;  /* 0x00000008060c72a5 */ /* 0x004fe2000f8e00ff */
[----:B------:R-:W-:Y:S02]  /*1240*/  UMOV UR4, UR17 ;  /* 0x0000001100047c82 */ /* 0x000fe40008000000 */
[----:B------:R-:W-:Y:S02]  /*1250*/  USHF.R.U32.HI UR4, URZ, UR21, UR4 ;  /* 0x00000015ff047299 */ /* 0x000fe40008011604 */
[----:B------:R-:W-:Y:S02]  /*1260*/  UMOV UR10, UR11 ;  /* 0x0000000b000a7c82 */ /* 0x000fe40008000000 */
[----:B------:R-:W-:Y:S01]  /*1270*/  UMOV UR12, UR13 ;  /* 0x0000000d000c7c82 */ /* 0x000fe20008000000 */
[----:B------:R-:W-:Y:S02]  /*1280*/  @UP0 USHF.R.U32.HI UR7, URZ, UR21, UR10 ;  /* 0x00000015ff070299 */ /* 0x000fe4000801160a */
[----:B------:R-:W-:-:S02]  /*1290*/  USEL UR4, UR44, UR4, !UP0 ;  /* 0x000000042c047287 */ /* 0x000fc4000c000000 */
[----:B------:R-:W-:Y:S02]  /*12a0*/  UIMAD.WIDE.U32 UR10, UR7, UR8, URZ ;  /* 0x00000008070a72a5 */ /* 0x000fe4000f8e00ff */
[----:B------:R-:W-:Y:S02]  /*12b0*/  @UP2 USHF.R.U32.HI UR6, URZ, UR9, UR12 ;  /* 0x00000009ff062299 */ /* 0x000fe4000801160c */
[----:B------:R-:W-:-:S03]  /*12c0*/  UIMAD.WIDE.U32 UR12, UR4, UR8, URZ ;  /* 0x00000008040c72a5 */ /* 0x000fc6000f8e00ff */
[----:B------:R-:W-:Y:S02]  /*12d0*/  UMOV UR10, UR11 ;  /* 0x0000000b000a7c82 */ /* 0x000fe40008000000 */
[----:B------:R-:W-:Y:S02]  /*12e0*/  @UP2 USHF.R.U32.HI UR7, URZ, UR9, UR10 ;  /* 0x00000009ff072299 */ /* 0x000fe4000801160a */
[----:B------:R-:W-:Y:S02]  /*12f0*/  UIMAD UR10, UR6, UR19, URZ ;  /* 0x00000013060a72a4 */ /* 0x000fe4000f8e02ff */
[----:B------:R-:W-:-:S04]  /*1300*/  UIMAD UR7, UR7, UR19, URZ ;  /* 0x00000013070772a4 */ /* 0x000fc8000f8e02ff */
[----:B------:R-:W-:-:S03]  /*1310*/  UISETP.GE.AND UP0, UPT, UR4, UR7, UPT ;  /* 0x000000070400728c */ /* 0x000fc6000bf06270 */
[----:B------:R-:W-:Y:S01]  /*1320*/  UMOV UR7, UR13 ;  /* 0x0000000d00077c82 */ /* 0x000fe20008000000 */
[----:B------:R-:W-:Y:S02]  /*1330*/  UISETP.GE.OR UP0, UPT, UR5, UR10, UP0 ;  /* 0x0000000a0500728c */ /* 0x000fe40008706670 */
[----:B------:R-:W-:Y:S02]  /*1340*/  UIMAD.WIDE.U32 UR10, UR5, UR8, URZ ;  /* 0x00000008050a72a5 */ /* 0x000fe4000f8e00ff */
[----:B------:R-:W-:Y:S02]  /*1350*/  USHF.R.U32.HI UR7, URZ, UR9, UR7 ;  /* 0x00000009ff077299 */ /* 0x000fe40008011607 */
[----:B------:R-:W-:Y:S02]  /*1360*/  UIADD3 UR10, UPT, UPT, -UR4, URZ, URZ ;  /* 0x000000ff040a7290 */ /* 0x000fe4000fffe1ff */
[----:B------:R-:W-:Y:S02]  /*1370*/  USEL UR7, UR4, UR7, !UP2 ;  /* 0x0000000704077287 */ /* 0x000fe4000d000000 */
[----:B------:R-:W-:Y:S01]  /*1380*/  UIMAD UR10, UR14, UR10, UR44 ;  /* 0x0000000a0e0a72a4 */ /* 0x000fe2000f8e022c */
[----:B------:R-:W-:Y:S01]  /*1390*/  @!UP0 UMOV UR8, UR11 ;  /* 0x0000000b00088c82 */ /* 0x000fe20008000000 */
[----:B------:R-:W-:-:S02]  /*13a0*/  UIADD3 UR11, UPT, UPT, -UR5, URZ, URZ ;  /* 0x000000ff050b7290 */ /* 0x000fc4000fffe1ff */
[----:B------:R-:W-:Y:S02]  /*13b0*/  @!UP0 USHF.R.U32.HI UR8, URZ, UR9, UR8 ;  /* 0x00000009ff088299 */ /* 0x000fe40008011608 */
[----:B------:R-:W-:Y:S02]  /*13c0*/  UIADD3 UR9, UPT, UPT, -UR7, URZ, URZ ;  /* 0x000000ff07097290 */ /* 0x000fe4000fffe1ff */
[----:B------:R-:W-:Y:S02]  /*13d0*/  @!UP0 USEL UR8, UR5, UR8, !UP2 ;  /* 0x0000000805088287 */ /* 0x000fe4000d000000 */
[----:B------:R-:W-:Y:S02]  /*13e0*/  UIMAD UR9, UR19, UR9, UR4 ;  /* 0x00000009130972a4 */ /* 0x000fe4000f8e0204 */
[----:B------:R-:W-:Y:S02]  /*13f0*/  @!UP0 UIADD3 UR7, UPT, UPT, UR7, -UR8, URZ ;  /* 0x8000000807078290 */ /* 0x000fe4000fffe0ff */
[----:B------:R-:W-:-:S02]  /*1400*/  @!UP0 UIMAD UR6, UR9, UR6, UR8 ;  /* 0x00000006090682a4 */ /* 0x000fc4000f8e0208 */
[----:B------:R-:W-:Y:S02]  /*1410*/  @!UP0 UIMAD UR4, UR7, UR19, UR5 ;  /* 0x00000013070482a4 */ /* 0x000fe4000f8e0205 */
[----:B------:R-:W-:Y:S02]  /*1420*/  UIMAD UR45, UR20, UR11, UR45 ;  /* 0x0000000b142d72a4 */ /* 0x000fe4000f8e022d */
[----:B------:R-:W-:Y:S01]  /*1430*/  UIMAD UR44, UR4, UR14, UR10 ;  /* 0x0000000e042c72a4 */ /* 0x000fe2000f8e020a */
[----:B------:R-:W-:Y:S02]  /*1440*/  @!UP0 UMOV UR5, UR6 ;  /* 0x0000000600058c82 */ /* 0x000fe40008000000 */
[----:B------:R-:W-:-:S12]  /*1450*/  UIMAD UR45, UR5, UR20, UR45 ;  /* 0x00000014052d72a4 */ /* 0x000fd8000f8e022d */
.L_x_18:
[----:B------:R-:W-:-:S09]  /*1460*/  UISETP.NE.AND UP0, UPT, UR22, 0x1, UPT ;  /* 0x000000011600788c */ /* 0x000fd2000bf05270 */
[----:B------:R-:W-:Y:S05]  /*1470*/  BRA.U UP0, `(.L_x_19) ;  /* 0x0000000100407547 */ /* 0x000fea000b800000 */
[----:B------:R-:W2:Y:S01]  /*1480*/  LDCU.128 UR8, c[0x0][0xb10] ;  /* 0x00016200ff0877ac */ /* 0x000ea20008000c00 */
[----:B------:R-:W3:Y:S01]  /*1490*/  LDCU UR12, c[0x0][0xb0c] ;  /* 0x00016180ff0c77ac */ /* 0x000ee20008000800 */
[----:B------:R-:W4:Y:S01]  /*14a0*/  LDCU UR13, c[0x0][0xb20] ;  /* 0x00016400ff0d77ac */ /* 0x000f220008000800 */
[----:B--2---:R-:W-:Y:S02]  /*14b0*/  UIMAD.WIDE.U32 UR4, UR45, UR8, URZ ;  /* 0x000000082d0472a5 */ /* 0x004fe4000f8e00ff */
[----:B------:R-:W-:Y:S02]  /*14c0*/  UIMAD.WIDE.U32 UR6, UR44, UR11, URZ ;  /* 0x0000000b2c0672a5 */ /* 0x000fe4000f8e00ff */
[----:B---3--:R-:W-:Y:S02]  /*14d0*/  UISETP.NE.AND UP0, UPT, UR12, 0x1, UPT ;  /* 0x000000010c00788c */ /* 0x008fe4000bf05270 */
[----:B------:R-:W-:-:S03]  /*14e0*/  USHF.R.U32.HI UR5, URZ, UR9, UR5 ;  /* 0x00000009ff057299 */ /* 0x000fc60008011605 */
[----:B------:R-:W-:Y:S01]  /*14f0*/  UMOV UR4, UR7 ;  /* 0x0000000700047c82 */ /* 0x000fe20008000000 */
[----:B------:R-:W-:Y:S02]  /*1500*/  USEL UR5, UR45, UR5, !UP0 ;  /* 0x000000052d057287 */ /* 0x000fe4000c000000 */
[----:B------:R-:W-:Y:S02]  /*1510*/  UISETP.NE.AND UP0, UPT, UR10, 0x1, UPT ;  /* 0x000000010a00788c */ /* 0x000fe4000bf05270 */
[----:B----4-:R-:W-:-:S04]  /*1520*/  USHF.R.U32.HI UR4, URZ, UR13, UR4 ;  /* 0x0000000dff047299 */ /* 0x010fc80008011604 */
[----:B------:R-:W-:-:S04]  /*1530*/  USEL UR4, UR44, UR4, !UP0 ;  /* 0x000000042c047287 */ /* 0x000fc8000c000000 */
[----:B------:R-:W-:Y:S02]  /*1540*/  UIADD3 UR6, UPT, UPT, UR5, -UR4, URZ ;  /* 0x8000000405067290 */ /* 0x000fe4000fffe0ff */
[----:B------:R-:W-:Y:S02]  /*1550*/  UIADD3 UR4, UPT, UPT, -UR5, UR4, URZ ;  /* 0x0000000405047290 */ /* 0x000fe4000fffe1ff */
[----:B------:R-:W-:Y:S02]  /*1560*/  UIMAD UR44, UR6, UR10, UR44 ;  /* 0x0000000a062c72a4 */ /* 0x000fe4000f8e022c */
[----:B------:R-:W-:-:S12]  /*1570*/  UIMAD UR45, UR4, UR12, UR45 ;  /* 0x0000000c042d72a4 */ /* 0x000fd8000f8e022d */
.L_x_19:
[----:B------:R-:W-:Y:S01]  /*1580*/  UISETP.NE.AND UP0, UPT, UR18, 0x2, UPT ;  /* 0x000000021200788c */ /* 0x000fe2000bf05270 */
[----:B------:R-:W-:Y:S09]  /*1590*/  BRA.U !UP6, `(.L_x_20) ;  /* 0x000000010e0c7547 */ /* 0x000ff2000b800000 */
[----:B------:R-:W-:Y:S01]  /*15a0*/  UCGABAR_WAIT ;  /* 0x0000000000007dc7 */ /* 0x000fe20008000000 */
[----:B------:R-:W-:Y:S01]  /*15b0*/  CCTL.IVALL ;  /* 0x00000000ff00798f */ /* 0x000fe20002000000 */
[----:B------:R-:W-:Y:S05]  /*15c0*/  BRA `(.L_x_21) ;  /* 0x0000000000047947 */ /* 0x000fea0003800000 */
.L_x_20:
[----:B------:R-:W-:Y:S06]  /*15d0*/  BAR.SYNC.DEFER_BLOCKING 0x0 ;  /* 0x0000000000007b1d */ /* 0x000fec0000010000 */
.L_x_21:
[----:B------:R-:W-:Y:S05]  /*15e0*/  BRA.U UP0, `(.L_x_22) ;  /* 0x00000019001c7547 */ /* 0x000fea000b800000 */
[----:B------:R-:W2:Y:S01]  /*15f0*/  LDCU UR6, c[0x0][0x38c] ;  /* 0x00007180ff0677ac */ /* 0x000ea20008000800 */
[----:B------:R-:W-:Y:S01]  /*1600*/  PLOP3.LUT P2, PT, PT, PT, UP3, 0x80, 0x8 ;  /* 0x000000000008781c */ /* 0x000fe20003f4f038 */
[----:B------:R-:W-:Y:S01]  /*1610*/  IMAD.MOV.U32 R12, RZ, RZ, 0x1 ;  /* 0x00000001ff0c7424 */ /* 0x000fe200078e00ff */
[----:B------:R-:W-:Y:S01]  /*1620*/  ISETP.EQ.OR P3, PT, R0, RZ, P4 ;  /* 0x000000ff0000720c */ /* 0x000fe20002762670 */
[----:B------:R-:W-:Y:S01]  /*1630*/  UISETP.NE.AND UP1, UPT, UR18, URZ, UPT ;  /* 0x000000ff1200728c */ /* 0x000fe2000bf25270 */
[----:B------:R-:W-:Y:S01]  /*1640*/  PLOP3.LUT P2, PT, P2, PT, PT, 0x8, 0x80 ;  /* 0x000000000080781c */ /* 0x000fe2000174e170 */
[----:B------:R-:W-:Y:S01]  /*1650*/  USEL UR38, URZ, 0x1, UP5 ;  /* 0x00000001ff267887 */ /* 0x000fe2000a800000 */
[----:B------:R-:W-:Y:S01]  /*1660*/  CS2R R10, SRZ ;  /* 0x00000000000a7805 */ /* 0x000fe2000001ff00 */
[----:B------:R-:W-:Y:S01]  /*1670*/  IMAD.MOV.U32 R9, RZ, RZ, RZ ;  /* 0x000000ffff097224 */ /* 0x000fe200078e00ff */
[----:B------:R-:W3:Y:S01]  /*1680*/  LDCU UR62, c[0x0][0x370] ;  /* 0x00006e00ff3e77ac */ /* 0x000ee20008000800 */
[----:B------:R-:W-:Y:S01]  /*1690*/  IMAD.MOV.U32 R8, RZ, RZ, 0x1 ;  /* 0x00000001ff087424 */ /* 0x000fe200078e00ff */
[----:B------:R-:W4:Y:S01]  /*16a0*/  LDCU.64 UR46, c[0x0][0x348] ;  /* 0x00006900ff2e77ac */ /* 0x000f220008000a00 */
[----:B------:R-:W-:-:S02]  /*16b0*/  USHF.R.U32.HI UR66, URZ, 0x6, UR29 ;  /* 0x00000006ff427899 */ /* 0x000fc4000801161d */
[----:B--2---:R-:W-:Y:S02]  /*16c0*/  UIADD3 UR5, UPT, UPT, UR6, 0xff, URZ ;  /* 0x000000ff06057890 */ /* 0x004fe4000fffe0ff */
[----:B------:R-:W-:Y:S02]  /*16d0*/  UIADD3 UR67, UPT, UPT, UR6, 0x1fe, URZ ;  /* 0x000001fe06437890 */ /* 0x000fe4000fffe0ff */
[----:B------:R-:W-:Y:S01]  /*16e0*/  USHF.R.S32.HI UR4, URZ, 0x1f, UR5 ;  /* 0x0000001fff047899 */ /* 0x000fe20008011405 */
[----:B------:R-:W2:Y:S03]  /*16f0*/  LDCU UR61, c[0x0][0x374] ;  /* 0x00006e80ff3d77ac */ /* 0x000ea60008000800 */
[----:B------:R-:W-:Y:S02]  /*1700*/  ULEA.HI UR4, UR4, UR5, URZ, 0x8 ;  /* 0x0000000504047291 */ /* 0x000fe4000f8f40ff */
[----:B------:R-:W-:-:S02]  /*1710*/  USEL UR38, UR38, 0x2, UP1 ;  /* 0x0000000226267887 */ /* 0x000fc40008800000 */
[----:B------:R-:W-:Y:S02]  /*1720*/  USHF.R.S32.HI UR64, URZ, 0x8, UR4 ;  /* 0x00000008ff407899 */ /* 0x000fe40008011404 */
[----:B------:R-:W-:Y:S02]  /*1730*/  UIADD3 UR4, UPT, UPT, UR6, -0x1, URZ ;  /* 0xffffffff06047890 */ /* 0x000fe4000fffe0ff */
[----:B------:R-:W-:Y:S02]  /*1740*/  UISETP.LT.U32.AND UP0, UPT, UR64, 0x5, UPT ;  /* 0x000000054000788c */ /* 0x000fe4000bf01070 */
[----:B------:R-:W-:Y:S02]  /*1750*/  UISETP.GE.U32.AND UP2, UPT, UR4, -0x1ff, UPT ;  /* 0xfffffe010400788c */ /* 0x000fe4000bf46070 */
[----:B------:R-:W-:Y:S01]  /*1760*/  USEL UR63, UR64, 0x5, UP0 ;  /* 0x00000005403f7887 */ /* 0x000fe20008000000 */
[----:B------:R-:W-:-:S03]  /*1770*/  UMOV UR23, URZ ;  /* 0x000000ff00177c82 */ /* 0x000fc60008000000 */
[----:B------:R-:W-:Y:S02]  /*1780*/  UIADD3 UR37, UPT, UPT, UR63, -0x1, URZ ;  /* 0xffffffff3f257890 */ /* 0x000fe4000fffe0ff */
[----:B------:R-:W-:-:S03]  /*1790*/  UIADD3 UR65, UPT, UPT, UR64, -UR63, URZ ;  /* 0x8000003f40417290 */ /* 0x000fc6000fffe0ff */
[----:B------:R-:W-:-:S04]  /*17a0*/  @UP2 UIADD3 UR37, UPT, UPT, UR63, URZ, URZ ;  /* 0x000000ff3f252290 */ /* 0x000fc8000fffe0ff */
[----:B--234-:R-:W-:-:S12]  /*17b0*/  UIADD3 UR37, UPT, UPT, UR37, 0x1, URZ ;  /* 0x0000000125257890 */ /* 0x01cfd8000fffe0ff */
.L_x_46:
[----:B------:R-:W-:Y:S01]  /*17c0*/  UISETP.NE.AND UP0, UPT, UR55, URZ, UPT ;  /* 0x000000ff3700728c */ /* 0x000fe2000bf05270 */
[----:B------:R-:W2:Y:S08]  /*17d0*/  S2UR UR55, SR_CgaCtaId ;  /* 0x00000000003779c3 */ /* 0x000eb00000008800 */
[----:B-1-3--:R-:W-:Y:S05]  /*17e0*/  BRA.U UP0, `(.L_x_23) ;  /* 0x0000000100347547 */ /* 0x00afea000b800000 */
[----:B------:R-:W3:Y:S01]  /*17f0*/  S2R R0, SR_CgaCtaId ;  /* 0x0000000000007919 */ /* 0x000ee20000008800 */
[----:B------:R-:W-:Y:S02]  /*1800*/  MOV R3, 0x400 ;  /* 0x0000040000037802 */ /* 0x000fe40000000f00 */
[----:B------:R-:W-:Y:S02]  /*1810*/  SHF.L.U32 R2, R8, 0x1f, RZ ;  /* 0x0000001f08027819 */ /* 0x000fe400000006ff */
[----:B---3--:R-:W-:-:S05]  /*1820*/  LEA R0, R0, R3, 0x18 ;  /* 0x0000000300007211 */ /* 0x008fca00078ec0ff */
[----:B------:R-:W-:-:S04]  /*1830*/  IMAD R3, R9, 0x8, R0 ;  /* 0x0000000809037824 */ /* 0x000fc800078e0200 */
[----:B------:R-:W3:Y:S02]  /*1840*/  SYNCS.PHASECHK.TRANS64.TRYWAIT P0, [R3+URZ+0xf0], R2 ;  /* 0x0000f002030075a7 */ /* 0x000ee400080011ff */
[----:B---3--:R-:W-:Y:S05]  /*1850*/  @!P0 BRA `(.L_x_24) ;  /* 0x0000005400b88947 */ /* 0x008fea0003800000 */
.L_x_114:
[----:B------:R-:W-:Y:S01]  /*1860*/  VIADD R9, R9, 0x1 ;  /* 0x0000000109097836 */ /* 0x000fe20000000000 */
[----:B------:R3:W-:Y:S04]  /*1870*/  SYNCS.ARRIVE.TRANS64.A1T0 RZ, [R3+URZ+0xe0], RZ ;  /* 0x0000e0ff03ff79a7 */ /* 0x0007e800081000ff */
[----:B------:R-:W-:-:S04]  /*1880*/  ISETP.NE.AND P0, PT, R9, 0x2, PT ;  /* 0x000000020900780c */ /* 0x000fc80003f05270 */
[----:B------:R-:W-:Y:S02]  /*1890*/  SEL R9, R9, RZ, P0 ;  /* 0x000000ff09097207 */ /* 0x000fe40000000000 */
[----:B---3--:R-:W-:-:S04]  /*18a0*/  SEL R3, RZ, 0x1, P0 ;  /* 0x00000001ff037807 */ /* 0x008fc80000000000 */
[----:B------:R-:W-:Y:S02]  /*18b0*/  LOP3.LUT R8, R8, R3, RZ, 0x3c, !PT ;  /* 0x0000000308087212 */ /* 0x000fe400078e3cff */
.L_x_23:
[----:B------:R-:W-:Y:S01]  /*18c0*/  UMOV UR21, 0x400 ;  /* 0x0000040000157882 */ /* 0x000fe20000000000 */
[----:B------:R-:W-:Y:S01]  /*18d0*/  SHF.L.U32 R0, R12, 0x1f, RZ ;  /* 0x0000001f0c007819 */ /* 0x000fe200000006ff */
[----:B--2---:R-:W-:Y:S02]  /*18e0*/  ULEA UR21, UR55, UR21, 0x18 ;  /* 0x0000001537157291 */ /* 0x004fe4000f8ec0ff */
[----:B------:R-:W-:Y:S02]  /*18f0*/  UISETP.GE.U32.AND UP0, UPT, UR67, 0x1ff, UPT ;  /* 0x000001ff4300788c */ /* 0x000fe4000bf06070 */
[----:B------:R-:W-:Y:S02]  /*1900*/  ULEA UR4, UR23, UR21, 0x3 ;  /* 0x0000001517047291 */ /* 0x000fe4000f8e18ff */
[----:B------:R-:W-:Y:S02]  /*1910*/  USHF.L.U32 UR59, UR45, 0x6, URZ ;  /* 0x000000062d3b7899 */ /* 0x000fe400080006ff */
[----:B------:R-:W-:Y:S01]  /*1920*/  ULEA UR27, UR44, UR66, 0x4 ;  /* 0x000000422c1b7291 */ /* 0x000fe2000f8e20ff */
[----:B------:R-:W-:-:S04]  /*1930*/  UMOV UR13, URZ ;  /* 0x000000ff000d7c82 */ /* 0x000fc80008000000 */
[----:B------:R2:W3:Y:S01]  /*1940*/  SYNCS.PHASECHK.TRANS64.TRYWAIT P1, [UR4+0x28], R0 ;  /* 0x00002800ff0075a7 */ /* 0x0004e20008021104 */
[----:B------:R-:W-:Y:S06]  /*1950*/  BRA.U !UP0, `(.L_x_25) ;  /* 0x0000000508587547 */ /* 0x000fec000b800000 */
[----:B------:R-:W-:Y:S01]  /*1960*/  UMOV UR22, URZ ;  /* 0x000000ff00167c82 */ /* 0x000fe20008000000 */
[----:B------:R-:W-:-:S05]  /*1970*/  UMOV UR6, UR23 ;  /* 0x0000001700067c82 */ /* 0x000fca0008000000 */
.L_x_33:
[----:B------:R-:W-:Y:S01]  /*1980*/  ULEA UR57, UR6, UR21, 0x3 ;  /* 0x0000001506397291 */ /* 0x000fe2000f8e18ff */
[----:B---3--:R-:W-:Y:S01]  /*1990*/  @!P4 MOV R2, 0xa000 ;  /* 0x0000a0000002c802 */ /* 0x008fe20000000f00 */
[----:B-123--:R-:W-:Y:S10]  /*19a0*/  @P1 BRA `(.L_x_26) ;  /* 0x00000000000c1947 */ /* 0x00eff40003800000 */
[----:B------:R-:W-:-:S04]  /*19b0*/  SHF.L.U32 R3, R12, 0x1f, RZ ;  /* 0x0000001f0c037819 */ /* 0x000fc800000006ff */
[----:B------:R-:W3:Y:S02]  /*19c0*/  SYNCS.PHASECHK.TRANS64.TRYWAIT P0, [UR57+0x28], R3 ;  /* 0x00002803ff0075a7 */ /* 0x000ee40008001139 */
[----:B---3--:R-:W-:Y:S05]  /*19d0*/  @!P0 BRA `(.L_x_27) ;  /* 0x00000054006c8947 */ /* 0x008fea0003800000 */
.L_x_26:
[----:B------:R3:W-:Y:S01]  /*19e0*/  @!P4 SYNCS.ARRIVE.TRANS64 RZ, [UR57], R2 ;  /* 0x00000002ffffc9a7 */ /* 0x0007e20008000039 */
[----:B------:R-:W-:-:S04]  /*19f0*/  ULOP3.LUT UR4, UR38, 0x2, URZ, 0xfc, !UPT ;  /* 0x0000000226047892 */ /* 0x000fc8000f8efcff */
[----:B------:R-:W-:-:S09]  /*1a00*/  UISETP.NE.AND UP0, UPT, UR4, 0x2, UPT ;  /* 0x000000020400788c */ /* 0x000fd2000bf05270 */
[----:B------:R-:W-:Y:S05]  /*1a10*/  BRA.U UP0, `(.L_x_28) ;  /* 0x0000000100047547 */ /* 0x000fea000b800000 */
[----:B-1----:R-:W-:Y:S05]  /*1a20*/  BPT.TRAP 0x1 ;  /* 0x000000040000795c */ /* 0x002fea0000300000 */
.L_x_28:
[----:B------:R-:W-:Y:S04]  /*1a30*/  BSSY.RECONVERGENT B0, `(.L_x_29) ;  /* 0x0000003000007945 */ /* 0x000fe80003800200 */
[----:B------:R-:W-:Y:S05]  /*1a40*/  @P3 BRA `(.L_x_30) ;  /* 0x0000000000043947 */ /* 0x000fea0003800000 */
[----:B-1----:R-:W-:Y:S05]  /*1a50*/  BPT.TRAP 0x1 ;  /* 0x000000040000795c */ /* 0x002fea0000300000 */
.L_x_30:
[----:B-1----:R-:W-:Y:S05]  /*1a60*/  BSYNC.RECONVERGENT B0 ;  /* 0x0000000000007941 */ /* 0x002fea0003800200 */
.L_x_29:
[----:B------:R-:W-:Y:S01]  /*1a70*/  UIADD3 UR4, UPT, UPT, UR6, 0x1, URZ ;  /* 0x0000000106047890 */ /* 0x000fe2000fffe0ff */
[----:B------:R-:W-:Y:S01]  /*1a80*/  BSSY.RECONVERGENT B0, `(.L_x_31) ;  /* 0x000003e000007945 */ /* 0x000fe20003800200 */
[----:B------:R-:W-:Y:S02]  /*1a90*/  ELECT P0, URZ, PT ;  /* 0x0000000000ff782f */ /* 0x000fe40003800000 */
[----:B------:R-:W-:-:S04]  /*1aa0*/  UISETP.NE.AND UP0, UPT, UR4, 0x5, UPT ;  /* 0x000000050400788c */ /* 0x000fc8000bf05270 */
[----:B------:R-:W-:Y:S02]  /*1ab0*/  USEL UR5, URZ, 0x1, UP0 ;  /* 0x00000001ff057887 */ /* 0x000fe40008000000 */
[----:B------:R-:W-:-:S04]  /*1ac0*/  USEL UR23, UR4, URZ, UP0 ;  /* 0x000000ff04177287 */ /* 0x000fc80008000000 */
[----:B------:R-:W-:Y:S01]  /*1ad0*/  ULEA UR4, UR23, UR21, 0x3 ;  /* 0x0000001517047291 */ /* 0x000fe2000f8e18ff */
[----:B------:R-:W-:-:S04]  /*1ae0*/  LOP3.LUT R12, R12, UR5, RZ, 0x3c, !PT ;  /* 0x000000050c0c7c12 */ /* 0x000fc8000f8e3cff */
[----:B--2---:R-:W-:-:S04]  /*1af0*/  SHF.L.U32 R0, R12, 0x1f, RZ ;  /* 0x0000001f0c007819 */ /* 0x004fc800000006ff */
[----:B------:R1:W2:Y:S01]  /*1b00*/  SYNCS.PHASECHK.TRANS64.TRYWAIT P1, [UR4+0x28], R0 ;  /* 0x00002800ff0075a7 */ /* 0x0002a20008021104 */
[----:B------:R-:W-:Y:S05]  /*1b10*/  @!P0 BRA `(.L_x_32) ;  /* 0x0000000000d08947 */ /* 0x000fea0003800000 */
[----:B------:R-:W-:Y:S02]  /*1b20*/  ULEA UR32, UR6, UR21, 0xf ;  /* 0x0000001506207291 */ /* 0x000fe4000f8e78ff */
[----:B------:R-:W-:Y:S02]  /*1b30*/  UIADD3 UR4, UP1, UPT, UR46, 0x80, URZ ;  /* 0x000000802e047890 */ /* 0x000fe4000ff3e0ff */
[----:B------:R-:W-:Y:S02]  /*1b40*/  ULEA UR7, UR6, UR29, 0xc ;  /* 0x0000001d06077291 */ /* 0x000fe4000f8e60ff */
[----:B------:R-:W-:Y:S02]  /*1b50*/  USHF.L.U32 UR58, UR22, 0x8, URZ ;  /* 0x00000008163a7899 */ /* 0x000fe400080006ff */
[----:B------:R-:W-:Y:S02]  /*1b60*/  UIADD3 UR14, UP0, UPT, UR46, 0x180, URZ ;  /* 0x000001802e0e7890 */ /* 0x000fe4000ff1e0ff */
[----:B------:R-:W-:-:S02]  /*1b70*/  UIADD3.X UR5, UPT, UPT, URZ, UR47, URZ, UP1, !UPT ;  /* 0x0000002fff057290 */ /* 0x000fc40008ffe4ff */
[----:B------:R-:W-:Y:S02]  /*1b80*/  ULEA UR7, UR7, UR21, 0x1 ;  /* 0x0000001507077291 */ /* 0x000fe4000f8e08ff */
[----:B------:R-:W-:Y:S02]  /*1b90*/  UIADD3 UR56, UPT, UPT, UR32, 0x1300, URZ ;  /* 0x0000130020387890 */ /* 0x000fe4000fffe0ff */
[----:B------:R-:W-:Y:S02]  /*1ba0*/  UIADD3 UR50, UPT, UPT, UR58, 0x40, URZ ;  /* 0x000000403a327890 */ /* 0x000fe4000fffe0ff */
[----:B------:R-:W-:Y:S02]  /*1bb0*/  UIADD3 UR48, UPT, UPT, UR32, 0x3300, URZ ;  /* 0x0000330020307890 */ /* 0x000fe4000fffe0ff */
[----:B------:R-:W-:Y:S02]  /*1bc0*/  UIADD3 UR42, UPT, UPT, UR58, 0x80, URZ ;  /* 0x000000803a2a7890 */ /* 0x000fe4000fffe0ff */
[----:B------:R-:W-:-:S02]  /*1bd0*/  UIADD3 UR40, UPT, UPT, UR32, 0x5300, URZ ;  /* 0x0000530020287890 */ /* 0x000fc4000fffe0ff */
[----:B------:R-:W-:Y:S02]  /*1be0*/  UIADD3 UR34, UPT, UPT, UR58, 0xc0, URZ ;  /* 0x000000c03a227890 */ /* 0x000fe4000fffe0ff */
[----:B------:R-:W-:Y:S02]  /*1bf0*/  UIADD3 UR32, UPT, UPT, UR32, 0x7300, URZ ;  /* 0x0000730020207890 */ /* 0x000fe4000fffe0ff */
[----:B------:R-:W-:Y:S02]  /*1c00*/  UIADD3.X UR15, UPT, UPT, URZ, UR47, URZ, UP0, !UPT ;  /* 0x0000002fff0f7290 */ /* 0x000fe400087fe4ff */
[----:B------:R-:W-:Y:S02]  /*1c10*/  UIADD3 UR24, UPT, UPT, UR7, 0x29300, URZ ;  /* 0x0002930007187890 */ /* 0x000fe4000fffe0ff */
[----:B------:R-:W-:Y:S01]  /*1c20*/  UIADD3 UR8, UPT, UPT, UR7, 0x29b00, URZ ;  /* 0x00029b0007087890 */ /* 0x000fe2000fffe0ff */
[----:B------:R-:W-:Y:S01]  /*1c30*/  UMOV UR30, 0x0 ;  /* 0x00000000001e7882 */ /* 0x000fe20000000000 */
[----:B------:R-:W-:Y:S01]  /*1c40*/  UMOV UR31, 0x10000000 ;  /* 0x10000000001f7882 */ /* 0x000fe20000000000 */
[----:B------:R-:W-:Y:S01]  /*1c50*/  UMOV UR49, UR57 ;  /* 0x0000003900317c82 */ /* 0x000fe20008000000 */
[----:B------:R-:W-:Y:S01]  /*1c60*/  UMOV UR51, UR59 ;  /* 0x0000003b00337c82 */ /* 0x000fe20008000000 */
[----:B------:R-:W-:Y:S01]  /*1c70*/  UMOV UR52, UR60 ;  /* 0x0000003c00347c82 */ /* 0x000fe20008000000 */
[----:B------:R-:W-:Y:S01]  /*1c80*/  UMOV UR41, UR57 ;  /* 0x0000003900297c82 */ /* 0x000fe20008000000 */
[----:B------:R-:W-:Y:S01]  /*1c90*/  UMOV UR43, UR59 ;  /* 0x0000003b002b7c82 */ /* 0x000fe20008000000 */
[----:B------:R-:W-:Y:S01]  /*1ca0*/  UMOV UR44, UR60 ;  /* 0x0000003c002c7c82 */ /* 0x000fe20008000000 */
[----:B------:R-:W-:Y:S01]  /*1cb0*/  UTMALDG.3D [UR56], [UR4], desc[UR30] ;  /* 0x00001e38040075b4 */ /* 0x000fe20008011000 */
[----:B------:R-:W-:Y:S01]  /*1cc0*/  UMOV UR33, UR57 ;  /* 0x0000003900217c82 */ /* 0x000fe20008000000 */
[----:B------:R-:W-:Y:S01]  /*1cd0*/  UMOV UR35, UR59 ;  /* 0x0000003b00237c82 */ /* 0x000fe20008000000 */
[----:B------:R-:W-:Y:S01]  /*1ce0*/  UMOV UR36, UR60 ;  /* 0x0000003c00247c82 */ /* 0x000fe20008000000 */
[----:B------:R-:W-:Y:S01]  /*1cf0*/  UMOV UR13, 0x30000 ;  /* 0x00030000000d7882 */ /* 0x000fe20000000000 */
[----:B------:R-:W-:Y:S01]  /*1d00*/  UMOV UR25, UR57 ;  /* 0x0000003900197c82 */ /* 0x000fe20008000000 */
[----:B------:R-:W-:Y:S01]  /*1d10*/  UMOV UR28, UR60 ;  /* 0x0000003c001c7c82 */ /* 0x000fe20008000000 */
[----:B------:R-:W-:Y:S01]  /*1d20*/  UMOV UR26, UR58 ;  /* 0x0000003a001a7c82 */ /* 0x000fe20008000000 */
[----:B------:R-:W-:Y:S01]  /*1d30*/  UTMALDG.3D [UR48], [UR4], desc[UR30] ;  /* 0x00001e30040075b4 */ /* 0x000fe20008011000 */
[----:B------:R-:W-:Y:S01]  /*1d40*/  UMOV UR9, UR57 ;  /* 0x0000003900097c82 */ /* 0x000fe20008000000 */
[----:B------:R-:W-:Y:S01]  /*1d50*/  UMOV UR11, UR27 ;  /* 0x0000001b000b7c82 */ /* 0x000fe20008000000 */
[----:B------:R-:W-:Y:S01]  /*1d60*/  UMOV UR12, UR60 ;  /* 0x0000003c000c7c82 */ /* 0x000fe20008000000 */
[----:B------:R-:W-:Y:S01]  /*1d70*/  UMOV UR10, UR50 ;  /* 0x00000032000a7c82 */ /* 0x000fe20008000000 */
[----:B------:R-:W-:Y:S01]  /*1d80*/  UIADD3 UR16, UPT, UPT, UR7, 0x2a300, URZ ;  /* 0x0002a30007107890 */ /* 0x000fe2000fffe0ff */
[----:B------:R-:W-:Y:S01]  /*1d90*/  UMOV UR17, UR57 ;  /* 0x0000003900117c82 */ /* 0x000fe20008000000 */
[----:B------:R-:W-:Y:S01]  /*1da0*/  UTMALDG.3D [UR40], [UR4], desc[UR30] ;  /* 0x00001e28040075b4 */ /* 0x000fe20008011000 */
[----:B------:R-:W-:Y:S01]  /*1db0*/  UMOV UR19, UR27 ;  /* 0x0000001b00137c82 */ /* 0x000fe20008000000 */
[----:B------:R-:W-:Y:S01]  /*1dc0*/  UMOV UR20, UR60 ;  /* 0x0000003c00147c82 */ /* 0x000fe20008000000 */
[----:B------:R-:W-:Y:S01]  /*1dd0*/  UMOV UR18, UR42 ;  /* 0x0000002a00127c82 */ /* 0x000fe20008000000 */
[----:B------:R-:W-:Y:S01]  /*1de0*/  UTMALDG.3D [UR32], [UR4], desc[UR30] ;  /* 0x00001e20040075b4 */ /* 0x000fe20008011000 */
[----:B------:R-:W-:Y:S01]  /*1df0*/  UTMALDG.3D.MULTICAST [UR24], [UR14], UR13, desc[UR30] ;  /* 0x00001e180e0073b4 */ /* 0x000fe2000801180d */
[----:B------:R4:W-:Y:S01]  /*1e00*/  UTMALDG.3D.MULTICAST [UR8], [UR14], UR13, desc[UR30] ;  /* 0x00001e080e0073b4 */ /* 0x0009e2000801180d */
[----:B------:R1:W-:Y:S01]  /*1e10*/  UTMALDG.3D.MULTICAST [UR16], [UR14], UR13, desc[UR30] ;  /* 0x00001e100e0073b4 */ /* 0x0003e2000801180d */
[----:B----4-:R-:W-:Y:S01]  /*1e20*/  UIADD3 UR8, UPT, UPT, UR7, 0x2ab00, URZ ;  /* 0x0002ab0007087890 */ /* 0x010fe2000fffe0ff */
[----:B------:R-:W-:-:S08]  /*1e30*/  UMOV UR10, UR34 ;  /* 0x00000022000a7c82 */ /* 0x000fd00008000000 */
[----:B------:R1:W-:Y:S02]  /*1e40*/  UTMALDG.3D.MULTICAST [UR8], [UR14], UR13, desc[UR30] ;  /* 0x00001e080e0073b4 */ /* 0x0003e4000801180d */
[----:B-1----:R-:W-:Y:S01]  /*1e50*/  NOP ;  /* 0x0000000000007918 */ /* 0x002fe20000000000 */
.L_x_32:
[----:B------:R-:W-:Y:S05]  /*1e60*/  BSYNC.RECONVERGENT B0 ;  /* 0x0000000000007941 */ /* 0x000fea0003800200 */
.L_x_31:
[----:B------:R-:W-:Y:S01]  /*1e70*/  UIADD3 UR22, UPT, UPT, UR22, 0x1, URZ ;  /* 0x0000000116167890 */ /* 0x000fe2000fffe0ff */
[----:B------:R-:W-:Y:S01]  /*1e80*/  UMOV UR6, UR23 ;  /* 0x0000001700067c82 */ /* 0x000fe20008000000 */
[----:B------:R-:W-:Y:S02]  /*1e90*/  UMOV UR13, UR37 ;  /* 0x00000025000d7c82 */ /* 0x000fe40008000000 */
[----:B------:R-:W-:-:S09]  /*1ea0*/  UISETP.NE.AND UP0, UPT, UR22, UR37, UPT ;  /* 0x000000251600728c */ /* 0x000fd2000bf05270 */
[----:B------:R-:W-:Y:S05]  /*1eb0*/  BRA.U UP0, `(.L_x_33) ;  /* 0xfffffff900b07547 */ /* 0x000fea000b83ffff */
.L_x_25:
[----:B------:R-:W-:Y:S01]  /*1ec0*/  ULEA UR4, UR23, UR21, 0x3 ;  /* 0x0000001517047291 */ /* 0x000fe2000f8e18ff */
[----:B-12---:R-:W-:Y:S01]  /*1ed0*/  SHF.L.U32 R0, R12, 0x1f, RZ ;  /* 0x0000001f0c007819 */ /* 0x006fe200000006ff */
[----:B------:R-:W-:Y:S01]  /*1ee0*/  @!P2 SYNCS.ARRIVE.TRANS64.A1T0 RZ, [UR21+0x78], RZ ;  /* 0x000078ffffffa9a7 */ /* 0x000fe20008100015 */
[----:B------:R-:W-:-:S06]  /*1ef0*/  UISETP.GT.AND UP0, UPT, UR64, UR63, UPT ;  /* 0x0000003f4000728c */ /* 0x000fcc000bf04270 */
[----:B---3--:R1:W2:Y:S03]  /*1f00*/  SYNCS.PHASECHK.TRANS64.TRYWAIT P1, [UR4+0x28], R0 ;  /* 0x00002800ff0075a7 */ /* 0x0082a60008021104 */
[----:B------:R-:W-:Y:S05]  /*1f10*/  BRA.U !UP0, `(.L_x_34) ;  /* 0x0000000508547547 */ /* 0x000fea000b800000 */
[----:B------:R-:W-:Y:S01]  /*1f20*/  UIADD3 UR22, UPT, UPT, UR65, UR13, URZ ;  /* 0x0000000d41167290 */ /* 0x000fe2000fffe0ff */
[----:B------:R-:W-:-:S11]  /*1f30*/  UMOV UR6, UR23 ;  /* 0x0000001700067c82 */ /* 0x000fd60008000000 */
.L_x_42:
[----:B------:R-:W-:Y:S01]  /*1f40*/  ULEA UR57, UR6, UR21, 0x3 ;  /* 0x0000001506397291 */ /* 0x000fe2000f8e18ff */
[----:B--2---:R-:W-:Y:S01]  /*1f50*/  @!P4 MOV R2, 0xa000 ;  /* 0x0000a0000002c802 */ /* 0x004fe20000000f00 */
[----:B--23--:R-:W-:Y:S10]  /*1f60*/  @P1 BRA `(.L_x_35) ;  /* 0x00000000000c1947 */ /* 0x00cff40003800000 */
[----:B------:R-:W-:-:S04]  /*1f70*/  SHF.L.U32 R3, R12, 0x1f, RZ ;  /* 0x0000001f0c037819 */ /* 0x000fc800000006ff */
[----:B------:R-:W2:Y:S02]  /*1f80*/  SYNCS.PHASECHK.TRANS64.TRYWAIT P0, [UR57+0x28], R3 ;  /* 0x00002803ff0075a7 */ /* 0x000ea40008001139 */
[----:B--2---:R-:W-:Y:S05]  /*1f90*/  @!P0 BRA `(.L_x_36) ;  /* 0x0000005000148947 */ /* 0x004fea0003800000 */
.L_x_35:
[----:B------:R2:W-:Y:S01]  /*1fa0*/  @!P4 SYNCS.ARRIVE.TRANS64 RZ, [UR57], R2 ;  /* 0x00000002ffffc9a7 */ /* 0x0005e20008000039 */
[----:B------:R-:W-:-:S04]  /*1fb0*/  ULOP3.LUT UR4, UR38, 0x2, URZ, 0xfc, !UPT ;  /* 0x0000000226047892 */ /* 0x000fc8000f8efcff */
[----:B------:R-:W-:-:S09]  /*1fc0*/  UISETP.NE.AND UP0, UPT, UR4, 0x2, UPT ;  /* 0x000000020400788c */ /* 0x000fd2000bf05270 */
[----:B------:R-:W-:Y:S05]  /*1fd0*/  BRA.U UP0, `(.L_x_37) ;  /* 0x0000000100047547 */ /* 0x000fea000b800000 */
[----:B------:R-:W-:Y:S05]  /*1fe0*/  BPT.TRAP 0x1 ;  /* 0x000000040000795c */ /* 0x000fea0000300000 */
.L_x_37:
[----:B------:R-:W-:Y:S04]  /*1ff0*/  BSSY.RECONVERGENT B0, `(.L_x_38) ;  /* 0x0000003000007945 */ /* 0x000fe80003800200 */
[----:B------:R-:W-:Y:S05]  /*2000*/  @P3 BRA `(.L_x_39) ;  /* 0x0000000000043947 */ /* 0x000fea0003800000 */
[----:B------:R-:W-:Y:S05]  /*2010*/  BPT.TRAP 0x1 ;  /* 0x000000040000795c */ /* 0x000fea0000300000 */
.L_x_39:
[----:B------:R-:W-:Y:S05]  /*2020*/  BSYNC.RECONVERGENT B0 ;  /* 0x0000000000007941 */ /* 0x000fea0003800200 */
.L_x_38:
        /* <DEDUP_REMOVED lines=8> */
[----:B-1----:R-:W-:-:S04]  /*20b0*/  SHF.L.U32 R0, R12, 0x1f, RZ ;  /* 0x0000001f0c007819 */ /* 0x002fc800000006ff */
[----:B------:R1:W3:Y:S01]  /*20c0*/  SYNCS.PHASECHK.TRANS64.TRYWAIT P1, [UR4+0x28], R0 ;  /* 0x00002800ff0075a7 */ /* 0x0002e20008021104 */
        /* <DEDUP_REMOVED lines=53> */
.L_x_41:
[----:B------:R-:W-:Y:S05]  /*2420*/  BSYNC.RECONVERGENT B0 ;  /* 0x0000000000007941 */ /* 0x000fea0003800200 */
.L_x_40:
[----:B------:R-:W-:Y:S01]  /*2430*/  UIADD3 UR13, UPT, UPT, UR13, 0x1, URZ ;  /* 0x000000010d0d7890 */ /* 0x000fe2000fffe0ff */
[----:B------:R-:W-:-:S03]  /*2440*/  UMOV UR6, UR23 ;  /* 0x0000001700067c82 */ /* 0x000fc60008000000 */
[----:B------:R-:W-:-:S09]  /*2450*/  UISETP.NE.AND UP0, UPT, UR13, UR22, UPT ;  /* 0x000000160d00728c */ /* 0x000fd2000bf05270 */
[----:B------:R-:W-:Y:S05]  /*2460*/  BRA.U UP0, `(.L_x_42) ;  /* 0xfffffff900b47547 */ /* 0x000fea000b83ffff */
.L_x_34:
[C---:B------:R-:W-:Y:S01]  /*2470*/  LEA R3, R11.reuse, UR21, 0x3 ;  /* 0x000000150b037c11 */ /* 0x040fe2000f8e18ff */
[----:B------:R-:W-:Y:S01]  /*2480*/  NOP ;  /* 0x0000000000007918 */ /* 0x000fe20000000000 */
[----:B-1----:R-:W-:Y:S02]  /*2490*/  SHF.L.U32 R0, R10, 0x1f, RZ ;  /* 0x0000001f0a007819 */ /* 0x002fe400000006ff */
[----:B------:R-:W-:Y:S02]  /*24a0*/  LEA R5, R11, UR21, 0x4 ;  /* 0x000000150b057c11 */ /* 0x000fe4000f8e20ff */
[----:B------:R-:W1:Y:S02]  /*24b0*/  SYNCS.PHASECHK.TRANS64.TRYWAIT P0, [R3+URZ+0x80], R0 ;  /* 0x00008000030075a7 */ /* 0x000e6400080011ff */
[----:B-1----:R-:W-:Y:S05]  /*24c0*/  @!P0 BRA `(.L_x_43) ;  /* 0x0000004800e08947 */ /* 0x002fea0003800000 */
.L_x_117:
[----:B------:R-:W4:Y:S01]  /*24d0*/  LDS.128 R4, [R5+0x110] ;  /* 0x0001100005047984 */ /* 0x000f220000000c00 */
[----:B------:R-:W-:Y:S01]  /*24e0*/  UISETP.GE.AND UP0, UPT, UR39, 0x1, UPT ;  /* 0x000000012700788c */ /* 0x000fe2000bf06270 */
[----:B------:R-:W-:Y:S01]  /*24f0*/  @!PT LDS RZ, [RZ] ;  /* 0x00000000fffff984 */ /* 0x000fe20000000800 */
[----:B------:R-:W-:Y:S01]  /*2500*/  @!PT LDS RZ, [RZ] ;  /* 0x00000000fffff984 */ /* 0x000fe20000000800 */
[----:B------:R-:W-:Y:S01]  /*2510*/  @!PT LDS RZ, [RZ] ;  /* 0x00000000fffff984 */ /* 0x000fe20000000800 */
[----:B------:R-:W-:Y:S01]  /*2520*/  @!PT LDS RZ, [RZ] ;  /* 0x00000000fffff984 */ /* 0x000fe20000000800 */
[----:B------:R1:W-:Y:S06]  /*2530*/  MEMBAR.ALL.CTA ;  /* 0x0000000000007992 */ /* 0x0003ec0000008000 */
[----:B-1----:R-:W1:Y:S01]  /*2540*/  FENCE.VIEW.ASYNC.S ;  /* 0x00000000000073c6 */ /* 0x002e620000000000 */
[----:B----4-:R-:W-:-:S13]  /*2550*/  LOP3.LUT P0, RZ, R6, 0x1, RZ, 0xc0, !PT ;  /* 0x0000000106ff7812 */ /* 0x010fda000780c0ff */
[----:B-1----:R-:W-:Y:S01]  /*2560*/  VOTEU.ANY UP1, P0 ;  /* 0x0000000000ff7886 */ /* 0x002fe20000020100 */
[----:B------:R-:W-:-:S13]  /*2570*/  PLOP3.LUT P0, PT, PT, PT, UP1, 0x80, 0x8 ;  /* 0x000000000008781c */ /* 0x000fda0003f0f018 */
[----:B------:R-:W-:Y:S02]  /*2580*/  @P0 LOP3.LUT R0, R5, 0xffff, RZ, 0xc0, !PT ;  /* 0x0000ffff05000812 */ /* 0x000fe400078ec0ff */
[----:B--2---:R-:W-:Y:S02]  /*2590*/  @P0 MOV R2, R4 ;  /* 0x0000000400020202 */ /* 0x004fe40000000f00 */
[----:B------:R-:W-:Y:S01]  /*25a0*/  @P0 R2UR UR5, R0 ;  /* 0x00000000000502ca */ /* 0x000fe200000e0000 */
[----:B------:R-:W-:Y:S01]  /*25b0*/  VIADD R0, R3, 0x90 ;  /* 0x0000009003007836 */ /* 0x000fe20000000000 */
[----:B------:R-:W-:Y:S02]  /*25c0*/  @P0 SHF.R.U32.HI R4, RZ, 0x10, R5 ;  /* 0x00000010ff040819 */ /* 0x000fe40000011605 */
[----:B------:R-:W-:Y:S02]  /*25d0*/  @P0 R2UR UR6, R2 ;  /* 0x00000000020602ca */ /* 0x000fe400000e0000 */
[----:B------:R-:W-:-:S02]  /*25e0*/  PRMT R0, RZ, 0x654, R0 ;  /* 0x00000654ff007816 */ /* 0x000fc40000000000 */
[----:B------:R-:W-:Y:S02]  /*25f0*/  @P0 R2UR UR4, R4 ;  /* 0x00000000040402ca */ /* 0x000fe400000e0000 */
[----:B------:R1:W-:Y:S03]  /*2600*/  SYNCS.ARRIVE.TRANS64.RED.A1T0 RZ, [R0+URZ], RZ ;  /* 0x000000ff00ff79a7 */ /* 0x0003e600081004ff */
[----:B------:R-:W-:-:S04]  /*2610*/  @UP1 UMOV UR53, UR5 ;  /* 0x0000000500351c82 */ /* 0x000fc80008000000 */
[----:B------:R-:W-:-:S04]  /*2620*/  @UP1 UMOV UR54, UR6 ;  /* 0x0000000600361c82 */ /* 0x000fc80008000000 */
[----:B------:R-:W-:Y:S01]  /*2630*/  @UP1 UMOV UR60, UR4 ;  /* 0x00000004003c1c82 */ /* 0x000fe20008000000 */
[----:B------:R-:W-:Y:S05]  /*2640*/  BRA.U !UP0, `(.L_x_44) ;  /* 0x0000000108d47547 */ /* 0x000fea000b800000 */
[----:B------:R-:W2:Y:S01]  /*2650*/  LDCU.128 UR12, c[0x0][0xb10] ;  /* 0x00016200ff0c77ac */ /* 0x000ea20008000c00 */
[----:B------:R-:W4:Y:S01]  /*2660*/  LDCU UR22, c[0x0][0xb20] ;  /* 0x00016400ff1677ac */ /* 0x000f220008000800 */
[----:B------:R-:W3:Y:S01]  /*2670*/  LDCU UR20, c[0x0][0xb0c] ;  /* 0x00016180ff1477ac */ /* 0x000ee20008000800 */
[----:B------:R-:W1:Y:S01]  /*2680*/  LDCU.64 UR8, c[0x0][0xb28] ;  /* 0x00016500ff0877ac */ /* 0x000e620008000a00 */
[----:B------:R-:W-:Y:S02]  /*2690*/  UISETP.NE.AND UP3, UPT, UR39, 0x1, UPT ;  /* 0x000000012700788c */ /* 0x000fe4000bf65270 */
[----:B--2---:R-:W-:Y:S02]  /*26a0*/  UIMAD.WIDE.U32 UR6, UR61, UR15, URZ ;  /* 0x0000000f3d0672a5 */ /* 0x004fe4000f8e00ff */
[----:B------:R-:W-:Y:S02]  /*26b0*/  UIMAD.WIDE.U32 UR4, UR62, UR12, URZ ;  /* 0x0000000c3e0472a5 */ /* 0x000fe4000f8e00ff */
[----:B------:R-:W-:-:S02]  /*26c0*/  UISETP.NE.AND UP0, UPT, UR14, 0x1, UPT ;  /* 0x000000010e00788c */ /* 0x000fc4000bf05270 */
[----:B------:R-:W-:Y:S01]  /*26d0*/  UIMAD.WIDE.U32 UR18, UR53, UR15, URZ ;  /* 0x0000000f351272a5 */ /* 0x000fe2000f8e00ff */
[----:B------:R-:W-:Y:S02]  /*26e0*/  UMOV UR6, UR7 ;  /* 0x0000000700067c82 */ /* 0x000fe40008000000 */
[----:B------:R-:W-:Y:S01]  /*26f0*/  UMOV UR4, UR5 ;  /* 0x0000000500047c82 */ /* 0x000fe20008000000 */
[----:B----4-:R-:W-:Y:S02]  /*2700*/  USHF.R.U32.HI UR6, URZ, UR22, UR6 ;  /* 0x00000016ff067299 */ /* 0x010fe40008011606 */
[----:B---3--:R-:W-:Y:S02]  /*2710*/  UISETP.NE.AND UP2, UPT, UR20, 0x1, UPT ;  /* 0x000000011400788c */ /* 0x008fe4000bf45270 */
[----:B------:R-:W-:Y:S02]  /*2720*/  USHF.R.U32.HI UR4, URZ, UR13, UR4 ;  /* 0x0000000dff047299 */ /* 0x000fe40008011604 */
[----:B------:R-:W-:-:S02]  /*2730*/  USEL UR5, UR61, UR6, !UP0 ;  /* 0x000000063d057287 */ /* 0x000fc4000c000000 */
[----:B------:R-:W-:Y:S02]  /*2740*/  USEL UR6, UR62, UR4, !UP2 ;  /* 0x000000043e067287 */ /* 0x000fe4000d000000 */
[----:B-1----:R-:W-:Y:S01]  /*2750*/  UIMAD.WIDE.U32 UR10, UR5, UR8, URZ ;  /* 0x00000008050a72a5 */ /* 0x002fe2000f8e00ff */
[----:B------:R-:W-:Y:S01]  /*2760*/  UMOV UR4, UR19 ;  /* 0x0000001300047c82 */ /* 0x000fe20008000000 */
[----:B------:R-:W-:Y:S02]  /*2770*/  UIMAD.WIDE.U32 UR16, UR54, UR12, URZ ;  /* 0x0000000c361072a5 */ /* 0x000fe4000f8e00ff */
[----:B------:R-:W-:-:S03]  /*2780*/  UIMAD.WIDE.U32 UR18, UR6, UR8, URZ ;  /* 0x00000008061272a5 */ /* 0x000fc6000f8e00ff */
[----:B------:R-:W-:Y:S01]  /*2790*/  UMOV UR10, UR11 ;  /* 0x0000000b000a7c82 */ /* 0x000fe20008000000 */
[----:B------:R-:W-:Y:S02]  /*27a0*/  USHF.R.U32.HI UR4, URZ, UR22, UR4 ;  /* 0x00000016ff047299 */ /* 0x000fe40008011604 */
[----:B------:R-:W-:Y:S01]  /*27b0*/  @UP3 USHF.R.U32.HI UR5, URZ, UR9, UR10 ;  /* 0x00000009ff053299 */ /* 0x000fe2000801160a */
[----:B------:R-:W-:Y:S01]  /*27c0*/  UMOV UR16, UR17 ;  /* 0x0000001100107c82 */ /* 0x000fe20008000000 */
[----:B------:R-:W-:Y:S01]  /*27d0*/  UMOV UR18, UR19 ;  /* 0x0000001300127c82 */ /* 0x000fe20008000000 */
[----:B------:R-:W-:Y:S02]  /*27e0*/  USHF.R.U32.HI UR13, URZ, UR13, UR16 ;  /* 0x0000000dff0d7299 */ /* 0x000fe40008011610 */
[----:B------:R-:W-:Y:S02]  /*27f0*/  USEL UR4, UR53, UR4, !UP0 ;  /* 0x0000000435047287 */ /* 0x000fe4000c000000 */
[----:B------:R-:W-:-:S02]  /*2800*/  @UP3 USHF.R.U32.HI UR6, URZ, UR9, UR18 ;  /* 0x00000009ff063299 */ /* 0x000fc40008011612 */
[----:B------:R-:W-:Y:S02]  /*2810*/  UIMAD UR7, UR39, UR5, URZ ;  /* 0x00000005270772a4 */ /* 0x000fe4000f8e02ff */
[----:B------:R-:W-:Y:S02]  /*2820*/  USEL UR5, UR54, UR13, !UP2 ;  /* 0x0000000d36057287 */ /* 0x000fe4000d000000 */
[----:B------:R-:W-:Y:S02]  /*2830*/  UIMAD UR10, UR39, UR6, URZ ;  /* 0x00000006270a72a4 */ /* 0x000fe4000f8e02ff */
[----:B------:R-:W-:Y:S02]  /*2840*/  UISETP.GE.AND UP0, UPT, UR4, UR7, UPT ;  /* 0x000000070400728c */ /* 0x000fe4000bf06270 */
[----:B------:R-:W-:Y:S02]  /*2850*/  UIMAD.WIDE.U32 UR12, UR4, UR8, URZ ;  /* 0x00000008040c72a5 */ /* 0x000fe4000f8e00ff */
[----:B------:R-:W-:-:S02]  /*2860*/  UISETP.GE.OR UP0, UPT, UR5, UR10, UP0 ;  /* 0x0000000a0500728c */ /* 0x000fc40008706670 */
[----:B------:R-:W-:Y:S02]  /*2870*/  UIMAD.WIDE.U32 UR10, UR5, UR8, URZ ;  /* 0x00000008050a72a5 */ /* 0x000fe4000f8e00ff */
[----:B------:R-:W-:Y:S01]  /*2880*/  UIADD3 UR12, UPT, UPT, -UR4, URZ, URZ ;  /* 0x000000ff040c7290 */ /* 0x000fe2000fffe1ff */
[----:B------:R-:W-:Y:S01]  /*2890*/  UMOV UR8, UR13 ;  /* 0x0000000d00087c82 */ /* 0x000fe20008000000 */
[----:B------:R-:W-:Y:S02]  /*28a0*/  UIADD3 UR10, UPT, UPT, -UR5, URZ, URZ ;  /* 0x000000ff050a7290 */ /* 0x000fe4000fffe1ff */
[----:B------:R-:W-:-:S03]  /*28b0*/  USHF.R.U32.HI UR8, URZ, UR9, UR8 ;  /* 0x00000009ff087299 */ /* 0x000fc60008011608 */
[----:B------:R-:W-:Y:S01]  /*28c0*/  @!UP0 UMOV UR7, UR11 ;  /* 0x0000000b00078c82 */ /* 0x000fe20008000000 */
[----:B------:R-:W-:Y:S02]  /*28d0*/  UIMAD UR12, UR14, UR12, UR53 ;  /* 0x0000000c0e0c72a4 */ /* 0x000fe4000f8e0235 */
[----:B------:R-:W-:Y:S02]  /*28e0*/  USEL UR8, UR4, UR8, !UP3 ;  /* 0x0000000804087287 */ /* 0x000fe4000d800000 */
[----:B------:R-:W-:Y:S02]  /*28f0*/  @!UP0 USHF.R.U32.HI UR7, URZ, UR9, UR7 ;  /* 0x00000009ff078299 */ /* 0x000fe40008011607 */
[----:B------:R-:W-:Y:S02]  /*2900*/  UIADD3 UR9, UPT, UPT, -UR8, URZ, URZ ;  /* 0x000000ff08097290 */ /* 0x000fe4000fffe1ff */
[----:B------:R-:W-:Y:S02]  /*2910*/  @!UP0 USEL UR7, UR5, UR7, !UP3 ;  /* 0x0000000705078287 */ /* 0x000fe4000d800000 */
[----:B------:R-:W-:-:S02]  /*2920*/  UIMAD UR9, UR39, UR9, UR4 ;  /* 0x00000009270972a4 */ /* 0x000fc4000f8e0204 */
[----:B------:R-:W-:Y:S02]  /*2930*/  @!UP0 UIADD3 UR8, UPT, UPT, UR8, -UR7, URZ ;  /* 0x8000000708088290 */ /* 0x000fe4000fffe0ff */
[----:B------:R-:W-:Y:S02]  /*2940*/  @!UP0 UIMAD UR7, UR9, UR6, UR7 ;  /* 0x00000006090782a4 */ /* 0x000fe4000f8e0207 */
[----:B------:R-:W-:Y:S02]  /*2950*/  @!UP0 UIMAD UR4, UR39, UR8, UR5 ;  /* 0x00000008270482a4 */ /* 0x000fe4000f8e0205 */
[----:B------:R-:W-:Y:S02]  /*2960*/  UIMAD UR6, UR20, UR10, UR54 ;  /* 0x0000000a140672a4 */ /* 0x000fe4000f8e0236 */
[----:B------:R-:W-:Y:S01]  /*2970*/  UIMAD UR53, UR4, UR14, UR12 ;  /* 0x0000000e043572a4 */ /* 0x000fe2000f8e020c */
[----:B------:R-:W-:Y:S02]  /*2980*/  @!UP0 UMOV UR5, UR7 ;  /* 0x0000000700058c82 */ /* 0x000fe40008000000 */
[----:B------:R-:W-:-:S12]  /*2990*/  UIMAD UR54, UR5, UR20, UR6 ;  /* 0x00000014053672a4 */ /* 0x000fd8000f8e0206 */
.L_x_44:
[----:B------:R-:W2:Y:S02]  /*29a0*/  LDCU UR4, c[0x0][0xb30] ;  /* 0x00016600ff0477ac */ /* 0x000ea40008000800 */
[----:B--2---:R-:W-:-:S09]  /*29b0*/  UISETP.NE.AND UP0, UPT, UR4, 0x1, UPT ;  /* 0x000000010400788c */ /* 0x004fd2000bf05270 */
[----:B------:R-:W-:Y:S05]  /*29c0*/  BRA.U UP0, `(.L_x_45) ;  /* 0x0000000100447547 */ /* 0x000fea000b800000 */
[----:B------:R-:W2:Y:S01]  /*29d0*/  LDCU.128 UR8, c[0x0][0xb10] ;  /* 0x00016200ff0877ac */ /* 0x000ea20008000c00 */
[----:B------:R-:W4:Y:S01]  /*29e0*/  LDCU UR12, c[0x0][0xb0c] ;  /* 0x00016180ff0c77ac */ /* 0x000f220008000800 */
[----:B------:R-:W1:Y:S01]  /*29f0*/  LDCU UR13, c[0x0][0xb20] ;  /* 0x00016400ff0d77ac */ /* 0x000e620008000800 */
[----:B--2---:R-:W-:Y:S02]  /*2a00*/  UIMAD.WIDE.U32 UR6, UR54, UR8, URZ ;  /* 0x00000008360672a5 */ /* 0x004fe4000f8e00ff */
[----:B------:R-:W-:Y:S02]  /*2a10*/  UIMAD.WIDE.U32 UR4, UR53, UR11, URZ ;  /* 0x0000000b350472a5 */ /* 0x000fe4000f8e00ff */
[----:B----4-:R-:W-:Y:S02]  /*2a20*/  UISETP.NE.AND UP2, UPT, UR12, 0x1, UPT ;  /* 0x000000010c00788c */ /* 0x010fe4000bf45270 */
[----:B------:R-:W-:Y:S01]  /*2a30*/  UISETP.NE.AND UP0, UPT, UR10, 0x1, UPT ;  /* 0x000000010a00788c */ /* 0x000fe2000bf05270 */
[----:B------:R-:W-:-:S02]  /*2a40*/  UMOV UR6, UR7 ;  /* 0x0000000700067c82 */ /* 0x000fc40008000000 */
[----:B------:R-:W-:Y:S01]  /*2a50*/  UMOV UR4, UR5 ;  /* 0x0000000500047c82 */ /* 0x000fe20008000000 */
[----:B------:R-:W-:Y:S02]  /*2a60*/  USHF.R.U32.HI UR6, URZ, UR9, UR6 ;  /* 0x00000009ff067299 */ /* 0x000fe40008011606 */
[----:B-1----:R-:W-:Y:S02]  /*2a70*/  USHF.R.U32.HI UR4, URZ, UR13, UR4 ;  /* 0x0000000dff047299 */ /* 0x002fe40008011604 */
[----:B------:R-:W-:Y:S02]  /*2a80*/  USEL UR5, UR54, UR6, !UP2 ;  /* 0x0000000636057287 */ /* 0x000fe4000d000000 */
[----:B------:R-:W-:-:S04]  /*2a90*/  USEL UR4, UR53, UR4, !UP0 ;  /* 0x0000000435047287 */ /* 0x000fc8000c000000 */
[----:B------:R-:W-:Y:S02]  /*2aa0*/  UIADD3 UR6, UPT, UPT, UR5, -UR4, URZ ;  /* 0x8000000405067290 */ /* 0x000fe4000fffe0ff */
[----:B------:R-:W-:Y:S02]  /*2ab0*/  UIADD3 UR4, UPT, UPT, -UR5, UR4, URZ ;  /* 0x0000000405047290 */ /* 0x000fe4000fffe1ff */
[----:B------:R-:W-:Y:S02]  /*2ac0*/  UIMAD UR53, UR6, UR10, UR53 ;  /* 0x0000000a063572a4 */ /* 0x000fe4000f8e0235 */
[----:B------:R-:W-:-:S12]  /*2ad0*/  UIMAD UR54, UR4, UR12, UR54 ;  /* 0x0000000c043672a4 */ /* 0x000fd8000f8e0236 */
.L_x_45:
[----:B------:R-:W-:Y:S01]  /*2ae0*/  VIADD R11, R11, 0x1 ;  /* 0x000000010b0b7836 */ /* 0x000fe20000000000 */
[----:B------:R-:W-:Y:S02]  /*2af0*/  R2UR UR5, R42 ;  /* 0x000000002a0572ca */ /* 0x000fe400000e0000 */
[----:B------:R-:W-:Y:S02]  /*2b00*/  R2UR UR4, R41 ;  /* 0x00000000290472ca */ /* 0x000fe400000e0000 */
[C---:B------:R-:W-:Y:S02]  /*2b10*/  ISETP.NE.AND P0, PT, R11.reuse, 0x2, PT ;  /* 0x000000020b00780c */ /* 0x040fe40003f05270 */
[----:B------:R-:W-:Y:S02]  /*2b20*/  PLOP3.LUT P2, PT, PT, PT, PT, 0x80, 0x8 ;  /* 0x000000000008781c */ /* 0x000fe40003f4f070 */
[----:B------:R-:W-:Y:S02]  /*2b30*/  SEL R3, RZ, 0x1, P0 ;  /* 0x00000001ff037807 */ /* 0x000fe40000000000 */
[----:B------:R-:W-:-:S02]  /*2b40*/  SEL R11, R11, RZ, P0 ;  /* 0x000000ff0b0b7207 */ /* 0x000fc40000000000 */
[----:B------:R-:W-:Y:S01]  /*2b50*/  LOP3.LUT R10, R10, R3, RZ, 0x3c, !PT ;  /* 0x000000030a0a7212 */ /* 0x000fe200078e3cff */
[----:B------:R-:W-:Y:S02]  /*2b60*/  UIADD3 UR45, UPT, UPT, UR54, UR5, URZ ;  /* 0x00000005362d7290 */ /* 0x000fe4000fffe0ff */
[----:B------:R-:W-:Y:S01]  /*2b70*/  UIADD3 UR44, UPT, UPT, UR53, UR4, URZ ;  /* 0x00000004352c7290 */ /* 0x000fe2000fffe0ff */
[----:B------:R-:W-:Y:S11]  /*2b80*/  BRA.U UP1, `(.L_x_46) ;  /* 0xffffffed010c7547 */ /* 0x000ff6000b83ffff */
[----:B------:R-:W-:Y:S01]  /*2b90*/  UIADD3 UR21, UPT, UPT, UR21, 0x28, URZ ;  /* 0x0000002815157890 */ /* 0x000fe2000fffe0ff */
[----:B------:R-:W-:-:S03]  /*2ba0*/  SHF.L.U32 R3, R12, 0x1f, RZ ;  /* 0x0000001f0c037819 */ /* 0x000fc600000006ff */
[----:B------:R-:W-:-:S09]  /*2bb0*/  ULEA UR4, UR23, UR21, 0x3 ;  /* 0x0000001517047291 */ /* 0x000fd2000f8e18ff */
[----:B------:R-:W2:Y:S02]  /*2bc0*/  SYNCS.PHASECHK.TRANS64.TRYWAIT P0, [UR4], R3 ;  /* 0x00000003ff0075a7 */ /* 0x000ea40008001104 */
[----:B--2---:R-:W-:Y:S05]  /*2bd0*/  @!P0 BRA `(.L_x_47) ;  /* 0x0000004400308947 */ /* 0x004fea0003800000 */
.L_x_119:
[----:B------:R-:W-:-:S04]  /*2be0*/  UIADD3 UR4, UPT, UPT, UR23, 0x1, URZ ;  /* 0x0000000117047890 */ /* 0x000fc8000fffe0ff */
[----:B------:R-:W-:-:S04]  /*2bf0*/  UISETP.NE.AND UP0, UPT, UR4, 0x5, UPT ;  /* 0x000000050400788c */ /* 0x000fc8000bf05270 */
[----:B------:R-:W-:Y:S02]  /*2c00*/  USEL UR6, URZ, 0x1, UP0 ;  /* 0x00000001ff067887 */ /* 0x000fe40008000000 */
[----:B------:R-:W-:-:S04]  /*2c10*/  USEL UR4, UR4, URZ, UP0 ;  /* 0x000000ff04047287 */ /* 0x000fc80008000000 */
[----:B------:R-:W-:Y:S01]  /*2c20*/  ULEA UR5, UR4, UR21, 0x3 ;  /* 0x0000001504057291 */ /* 0x000fe2000f8e18ff */
[----:B------:R-:W-:-:S04]  /*2c30*/  LOP3.LUT R2, R12, UR6, RZ, 0x3c, !PT ;  /* 0x000000060c027c12 */ /* 0x000fc8000f8e3cff */
[----:B-1----:R-:W-:-:S04]  /*2c40*/  SHF.L.U32 R3, R2, 0x1f, RZ ;  /* 0x0000001f02037819 */ /* 0x002fc800000006ff */
[----:B------:R-:W1:Y:S02]  /*2c50*/  SYNCS.PHASECHK.TRANS64.TRYWAIT P0, [UR5], R3 ;  /* 0x00000003ff0075a7 */ /* 0x000e640008001105 */
[----:B-1----:R-:W-:Y:S05]  /*2c60*/  @!P0 BRA `(.L_x_48) ;  /* 0x0000004400248947 */ /* 0x002fea0003800000 */
.L_x_121:
        /* <DEDUP_REMOVED lines=9> */
.L_x_123:
        /* <DEDUP_REMOVED lines=9> */
.L_x_125:
[----:B------:R-:W-:-:S04]  /*2d90*/  UIADD3 UR4, UPT, UPT, UR4, 0x1, URZ ;  /* 0x0000000104047890 */ /* 0x000fc8000fffe0ff */
[----:B------:R-:W-:-:S04]  /*2da0*/  UISETP.NE.AND UP0, UPT, UR4, 0x5, UPT ;  /* 0x000000050400788c */ /* 0x000fc8000bf05270 */
[----:B------:R-:W-:Y:S02]  /*2db0*/  USEL UR5, URZ, 0x1, UP0 ;  /* 0x00000001ff057887 */ /* 0x000fe40008000000 */
[----:B------:R-:W-:-:S04]  /*2dc0*/  USEL UR4, UR4, URZ, UP0 ;  /* 0x000000ff04047287 */ /* 0x000fc80008000000 */
[----:B------:R-:W-:Y:S01]  /*2dd0*/  ULEA UR4, UR4, UR21, 0x3 ;  /* 0x0000001504047291 */ /* 0x000fe2000f8e18ff */
[----:B-1----:R-:W-:-:S04]  /*2de0*/  LOP3.LUT R3, R2, UR5, RZ, 0x3c, !PT ;  /* 0x0000000502037c12 */ /* 0x002fc8000f8e3cff */
[----:B------:R-:W-:Y:S01]  /*2df0*/  SHF.L.U32 R3, R3, 0x1f, RZ ;  /* 0x0000001f03037819 */ /* 0x000fe200000006ff */
[----:B------:R-:W-:-:S07]  /*2e00*/  IMAD.U32 R0, RZ, RZ, UR4 ;  /* 0x00000004ff007e24 */ /* 0x000fce000f8e00ff */
.L_x_51:
[----:B-1----:R1:W2:Y:S02]  /*2e10*/  SYNCS.PHASECHK.TRANS64.TRYWAIT P0, [R0+URZ], R3 ;  /* 0x00000003000075a7 */ /* 0x0022a400080011ff */
[----:B--2---:R-:W-:Y:S05]  /*2e20*/  @!P0 NANOSLEEP.SYNCS 0x989680 ;  /* 0x009896800000895d */ /* 0x004fea0003900000 */
[----:B------:R-:W2:Y:S02]  /*2e30*/  @!P0 SYNCS.PHASECHK.TRANS64 P0, [R0+URZ], R3 ;  /* 0x00000003000085a7 */ /* 0x000ea400080010ff */
[----:B--2---:R-:W-:Y:S05]  /*2e40*/  @P0 EXIT ;  /* 0x000000000000094d */ /* 0x004fea0003800000 */
[----:B------:R-:W-:Y:S05]  /*2e50*/  BRA `(.L_x_51) ;  /* 0xfffffffc00ec7947 */ /* 0x000fea000383ffff */
.L_x_22:
[----:B------:R-:W-:-:S04]  /*2e60*/  UISETP.NE.AND UP0, UPT, UR55, URZ, UPT ;  /* 0x000000ff3700728c */ /* 0x000fc8000bf05270 */
[----:B------:R-:W-:-:S09]  /*2e70*/  UISETP.NE.OR UP0, UPT, UR18, 0x1, UP0 ;  /* 0x000000011200788c */ /* 0x000fd20008705670 */
[----:B------:R-:W-:Y:S05]  /*2e80*/  BRA.U UP0, `(.L_x_52) ;  /* 0x0000000500487547 */ /* 0x000fea000b800000 */
[----:B------:R-:W-:Y:S01]  /*2e90*/  ISETP.GE.U32.AND P2, PT, R0, 0x2, PT ;  /* 0x000000020000780c */ /* 0x000fe20003f46070 */
[----:B------:R-:W-:Y:S01]  /*2ea0*/  IMAD.MOV.U32 R12, RZ, RZ, 0x1 ;  /* 0x00000001ff0c7424 */ /* 0x000fe200078e00ff */
[----:B------:R-:W-:Y:S02]  /*2eb0*/  CS2R R10, SRZ ;  /* 0x00000000000a7805 */ /* 0x000fe4000001ff00 */
[----:B------:R-:W-:Y:S01]  /*2ec0*/  CS2R R8, SRZ ;  /* 0x0000000000087805 */ /* 0x000fe2000001ff00 */
[----:B------:R-:W-:Y:S01]  /*2ed0*/  UMOV UR6, 0x400 ;  /* 0x0000040000067882 */ /* 0x000fe20000000000 */
[----:B------:R-:W-:Y:S01]  /*2ee0*/  UMOV UR5, URZ ;  /* 0x000000ff00057c82 */ /* 0x000fe20008000000 */
[----:B------:R-:W-:-:S12]  /*2ef0*/  ULEA UR6, UR55, UR6, 0x18 ;  /* 0x0000000637067291 */ /* 0x000fd8000f8ec0ff */
.L_x_56:
[----:B------:R-:W-:Y:S02]  /*2f00*/  LEA R2, R8, UR6, 0x3 ;  /* 0x0000000608027c11 */ /* 0x000fe4000f8e18ff */
[----:B------:R-:W-:-:S03]  /*2f10*/  SHF.L.U32 R5, R9, 0x1f, RZ ;  /* 0x0000001f09057819 */ /* 0x000fc600000006ff */
[----:B------:R-:W-:Y:S01]  /*2f20*/  VIADD R4, R2, 0xf0 ;  /* 0x000000f002047836 */ /* 0x000fe20000000000 */
[----:B------:R-:W2:Y:S02]  /*2f30*/  SYNCS.PHASECHK.TRANS64.TRYWAIT P0, [R2+URZ+0xe0], R5 ;  /* 0x0000e005020075a7 */ /* 0x000ea400080011ff */
[----:B--2---:R-:W-:Y:S05]  /*2f40*/  @!P0 BRA `(.L_x_53) ;  /* 0x0000004000b48947 */ /* 0x004fea0003800000 */
.L_x_126:
[----:B------:R-:W-:Y:S01]  /*2f50*/  ULEA UR4, UR5, UR6, 0x3 ;  /* 0x0000000605047291 */ /* 0x000fe2000f8e18ff */
[----:B------:R-:W-:Y:S02]  /*2f60*/  PRMT R4, RZ, 0x654, R4 ;  /* 0x00000654ff047816 */ /* 0x000fe40000000004 */
[----:B--2---:R-:W-:Y:S01]  /*2f70*/  SHF.L.U32 R5, R12, 0x1f, RZ ;  /* 0x0000001f0c057819 */ /* 0x004fe200000006ff */
[----:B------:R-:W-:Y:S01]  /*2f80*/  UIADD3 UR7, UPT, UPT, UR4, 0x80, URZ ;  /* 0x0000008004077890 */ /* 0x000fe2000fffe0ff */
[----:B------:R2:W-:Y:S05]  /*2f90*/  SYNCS.ARRIVE.TRANS64.RED.A1T0 RZ, [R4+URZ], RZ ;  /* 0x000000ff04ff79a7 */ /* 0x0005ea00081004ff */
[----:B------:R-:W-:Y:S01]  /*2fa0*/  IMAD.U32 R7, RZ, RZ, UR7 ;  /* 0x00000007ff077e24 */ /* 0x000fe2000f8e00ff */
[----:B------:R-:W3:Y:S04]  /*2fb0*/  SYNCS.PHASECHK.TRANS64.TRYWAIT P0, [UR4+0x90], R5 ;  /* 0x00009005ff0075a7 */ /* 0x000ee80008001104 */
[----:B------:R-:W-:Y:S01]  /*2fc0*/  PRMT R6, R0, 0x654, R7 ;  /* 0x0000065400067816 */ /* 0x000fe20000000007 */
[----:B--2---:R-:W-:Y:S01]  /*2fd0*/  @!P2 IMAD.MOV.U32 R4, RZ, RZ, 0x10 ;  /* 0x00000010ff04a424 */ /* 0x004fe200078e00ff */
[----:B---3--:R-:W-:Y:S06]  /*2fe0*/  @!P0 BRA `(.L_x_54) ;  /* 0x0000004000a08947 */ /* 0x008fec0003800000 */
.L_x_128:
[----:B------:R-:W-:Y:S01]  /*2ff0*/  ULEA UR8, UR5, UR6, 0x4 ;  /* 0x0000000605087291 */ /* 0x000fe2000f8e20ff */
[----:B------:R-:W-:Y:S01]  /*3000*/  SEL R3, R6, R3, !P2 ;  /* 0x0000000306037207 */ /* 0x000fe20005000000 */
[----:B------:R-:W-:Y:S01]  /*3010*/  UIADD3 UR9, UPT, UPT, UR4, 0x80, URZ ;  /* 0x0000008004097890 */ /* 0x000fe2000fffe0ff */
[----:B--2---:R-:W-:Y:S01]  /*3020*/  LEA R2, R11, UR6, 0x3 ;  /* 0x000000060b027c11 */ /* 0x004fe2000f8e18ff */
[----:B------:R-:W-:Y:S01]  /*3030*/  UIADD3 UR8, UPT, UPT, UR8, 0x110, URZ ;  /* 0x0000011008087890 */ /* 0x000fe2000fffe0ff */
[----:B------:R-:W-:Y:S01]  /*3040*/  SHF.L.U32 R5, R10, 0x1f, RZ ;  /* 0x0000001f0a057819 */ /* 0x000fe200000006ff */
[----:B------:R2:W-:Y:S01]  /*3050*/  @!P2 SYNCS.ARRIVE.TRANS64.RED RZ, [R3+URZ], R4 ;  /* 0x0000000403ffa9a7 */ /* 0x0005e200080004ff */
[----:B------:R-:W-:Y:S01]  /*3060*/  UIADD3 UR4, UPT, UPT, UR5, 0x1, URZ ;  /* 0x0000000105047890 */ /* 0x000fe2000fffe0ff */
[----:B------:R-:W-:-:S03]  /*3070*/  VIADD R8, R8, 0x1 ;  /* 0x0000000108087836 */ /* 0x000fc60000000000 */
[----:B------:R-:W-:Y:S02]  /*3080*/  UISETP.NE.AND UP0, UPT, UR4, 0x2, UPT ;  /* 0x000000020400788c */ /* 0x000fe4000bf05270 */
[----:B------:R-:W-:Y:S06]  /*3090*/  UGETNEXTWORKID.BROADCAST [UR8], [UR9] ;  /* 0x00000000080073ca */ /* 0x000fec0008000100 */
[----:B------:R-:W-:Y:S01]  /*30a0*/  USEL UR7, URZ, 0x1, UP0 ;  /* 0x00000001ff077887 */ /* 0x000fe20008000000 */
[----:B------:R-:W-:Y:S01]  /*30b0*/  ISETP.NE.AND P0, PT, R8, 0x2, PT ;  /* 0x000000020800780c */ /* 0x000fe20003f05270 */
[----:B------:R-:W-:Y:S01]  /*30c0*/  USEL UR5, UR4, URZ, UP0 ;  /* 0x000000ff04057287 */ /* 0x000fe20008000000 */
[----:B------:R-:W3:Y:S03]  /*30d0*/  SYNCS.PHASECHK.TRANS64.TRYWAIT P1, [R2+URZ+0x80], R5 ;  /* 0x00008005020075a7 */ /* 0x000ee600080211ff */
[----:B------:R-:W-:Y:S01]  /*30e0*/  LOP3.LUT R12, R12, UR7, RZ, 0x3c, !PT ;  /* 0x000000070c0c7c12 */ /* 0x000fe2000f8e3cff */
[----:B--23--:R-:W-:Y:S07]  /*30f0*/  @!P1 BRA `(.L_x_55) ;  /* 0x0000004000749947 */ /* 0x00cfee0003800000 */
.L_x_129:
[C---:B------:R-:W-:Y:S01]  /*3100*/  LEA R4, R11.reuse, UR6, 0x4 ;  /* 0x000000060b047c11 */ /* 0x040fe2000f8e20ff */
[----:B--2---:R-:W-:Y:S01]  /*3110*/  VIADD R2, R2, 0x90 ;  /* 0x0000009002027836 */ /* 0x004fe20000000000 */
[----:B------:R-:W-:Y:S01]  /*3120*/  SEL R8, R8, RZ, P0 ;  /* 0x000000ff08087207 */ /* 0x000fe20000000000 */
[----:B------:R-:W-:-:S03]  /*3130*/  VIADD R11, R11, 0x1 ;  /* 0x000000010b0b7836 */ /* 0x000fc60000000000 */
[----:B------:R-:W2:Y:S01]  /*3140*/  LDS.128 R4, [R4+0x110] ;  /* 0x0001100004047984 */ /* 0x000ea20000000c00 */
[----:B------:R-:W-:Y:S02]  /*3150*/  PRMT R2, RZ, 0x654, R2 ;  /* 0x00000654ff027816 */ /* 0x000fe40000000002 */
[C---:B------:R-:W-:Y:S01]  /*3160*/  ISETP.NE.AND P1, PT, R11.reuse, 0x2, PT ;  /* 0x000000020b00780c */ /* 0x040fe20003f25270 */
[----:B------:R-:W-:Y:S01]  /*3170*/  @!PT LDS RZ, [RZ] ;  /* 0x00000000fffff984 */ /* 0x000fe20000000800 */
[----:B------:R-:W-:Y:S01]  /*3180*/  @!PT LDS RZ, [RZ] ;  /* 0x00000000fffff984 */ /* 0x000fe20000000800 */
[----:B------:R-:W-:Y:S01]  /*3190*/  @!PT LDS RZ, [RZ] ;  /* 0x00000000fffff984 */ /* 0x000fe20000000800 */
[----:B------:R-:W-:Y:S01]  /*31a0*/  @!PT LDS RZ, [RZ] ;  /* 0x00000000fffff984 */ /* 0x000fe20000000800 */
[----:B------:R3:W-:Y:S06]  /*31b0*/  MEMBAR.ALL.CTA ;  /* 0x0000000000007992 */ /* 0x0007ec0000008000 */
[----:B---3--:R-:W3:Y:S01]  /*31c0*/  FENCE.VIEW.ASYNC.S ;  /* 0x00000000000073c6 */ /* 0x008ee20000000000 */
[----:B------:R-:W-:Y:S01]  /*31d0*/  SEL R11, R11, RZ, P1 ;  /* 0x000000ff0b0b7207 */ /* 0x000fe20000800000 */
[----:B---3--:R3:W-:Y:S01]  /*31e0*/  SYNCS.ARRIVE.TRANS64.RED.A1T0 RZ, [R2+URZ], RZ ;  /* 0x000000ff02ff79a7 */ /* 0x0087e200081004ff */
[----:B--2---:R-:W-:-:S02]  /*31f0*/  LOP3.LUT P3, RZ, R6, 0x1, RZ, 0xc0, !PT ;  /* 0x0000000106ff7812 */ /* 0x004fc4000786c0ff */
[----:B------:R-:W-:-:S04]  /*3200*/  SEL R5, RZ, 0x1, P1 ;  /* 0x00000001ff057807 */ /* 0x000fc80000800000 */
[----:B------:R-:W-:Y:S02]  /*3210*/  LOP3.LUT R10, R10, R5, RZ, 0x3c, !PT ;  /* 0x000000050a0a7212 */ /* 0x000fe400078e3cff */
[----:B---3--:R-:W-:-:S04]  /*3220*/  SEL R2, RZ, 0x1, P0 ;  /* 0x00000001ff027807 */ /* 0x008fc80000000000 */
[----:B------:R-:W-:Y:S01]  /*3230*/  LOP3.LUT R9, R9, R2, RZ, 0x3c, !PT ;  /* 0x0000000209097212 */ /* 0x000fe200078e3cff */
[----:B------:R-:W-:Y:S06]  /*3240*/  @P3 BRA `(.L_x_56) ;  /* 0xfffffffc002c3947 */ /* 0x000fec000383ffff */
[----:B------:R-:W-:Y:S01]  /*3250*/  ULEA UR4, UR5, UR6, 0x3 ;  /* 0x0000000605047291 */ /* 0x000fe2000f8e18ff */
[----:B------:R-:W-:-:S08]  /*3260*/  SHF.L.U32 R3, R12, 0x1f, RZ ;  /* 0x0000001f0c037819 */ /* 0x000fd000000006ff */
[----:B------:R-:W2:Y:S02]  /*3270*/  SYNCS.PHASECHK.TRANS64 P0, [UR4+0x90], R3 ;  /* 0x00009003ff0075a7 */ /* 0x000ea40008001004 */
[----:B--2---:R-:W-:Y:S05]  /*3280*/  @P0 BRA `(.L_x_57) ;  /* 0x0000000000080947 */ /* 0x004fea0003800000 */
[----:B------:R-:W2:Y:S02]  /*3290*/  SYNCS.PHASECHK.TRANS64.TRYWAIT P0, [UR4+0x90], R3 ;  /* 0x00009003ff0075a7 */ /* 0x000ea40008001104 */
[----:B--2---:R-:W-:Y:S05]  /*32a0*/  @!P0 BRA `(.L_x_58) ;  /* 0x00000040001c8947 */ /* 0x004fea0003800000 */
.L_x_57:
[----:B------:R-:W-:-:S04]  /*32b0*/  UIADD3 UR7, UPT, UPT, UR5, 0x1, URZ ;  /* 0x0000000105077890 */ /* 0x000fc8000fffe0ff */
[----:B------:R-:W-:-:S04]  /*32c0*/  UISETP.NE.AND UP0, UPT, UR7, 0x2, UPT ;  /* 0x000000020700788c */ /* 0x000fc8000bf05270 */
[----:B------:R-:W-:Y:S02]  /*32d0*/  USEL UR8, URZ, 0x1, UP0 ;  /* 0x00000001ff087887 */ /* 0x000fe40008000000 */
[----:B------:R-:W-:-:S04]  /*32e0*/  USEL UR7, UR7, URZ, UP0 ;  /* 0x000000ff07077287 */ /* 0x000fc80008000000 */
[----:B------:R-:W-:Y:S01]  /*32f0*/  ULEA UR7, UR7, UR6, 0x3 ;  /* 0x0000000607077291 */ /* 0x000fe2000f8e18ff */
[----:B--2---:R-:W-:-:S04]  /*3300*/  LOP3.LUT R3, R12, UR8, RZ, 0x3c, !PT ;  /* 0x000000080c037c12 */ /* 0x004fc8000f8e3cff */
[----:B------:R-:W-:-:S04]  /*3310*/  SHF.L.U32 R0, R3, 0x1f, RZ ;  /* 0x0000001f03007819 */ /* 0x000fc800000006ff */
[----:B------:R-:W2:Y:S02]  /*3320*/  SYNCS.PHASECHK.TRANS64 P0, [UR7+0x90], R0 ;  /* 0x00009000ff0075a7 */ /* 0x000ea40008001007 */
[----:B-12---:R-:W-:Y:S05]  /*3330*/  @P0 EXIT ;  /* 0x000000000000094d */ /* 0x006fea0003800000 */
[----:B------:R-:W-:Y:S02]  /*3340*/  SHF.L.U32 R3, R3, 0x1f, RZ ;  /* 0x0000001f03037819 */ /* 0x000fe400000006ff */
[----:B------:R-:W-:-:S07]  /*3350*/  MOV R0, UR7 ;  /* 0x0000000700007c02 */ /* 0x000fce0008000f00 */
.L_x_59:
[----:B-1----:R1:W2:Y:S02]  /*3360*/  SYNCS.PHASECHK.TRANS64.TRYWAIT P0, [R0+URZ+0x90], R3 ;  /* 0x00009003000075a7 */ /* 0x0022a400080011ff */
[----:B--2---:R-:W-:Y:S05]  /*3370*/  @!P0 NANOSLEEP.SYNCS 0x989680 ;  /* 0x009896800000895d */ /* 0x004fea0003900000 */
[----:B------:R-:W2:Y:S02]  /*3380*/  @!P0 SYNCS.PHASECHK.TRANS64 P0, [R0+URZ+0x90], R3 ;  /* 0x00009003000085a7 */ /* 0x000ea400080010ff */
[----:B--2---:R-:W-:Y:S05]  /*3390*/  @P0 EXIT ;  /* 0x000000000000094d */ /* 0x004fea0003800000 */
[----:B------:R-:W-:Y:S05]  /*33a0*/  BRA `(.L_x_59) ;  /* 0xfffffffc00ec7947 */ /* 0x000fea000383ffff */
.L_x_52:
[----:B------:R-:W-:Y:S05]  /*33b0*/  BRA.U UP4, `(.L_x_60) ;  /* 0x0000001504047547 */ /* 0x000fea000b800000 */
[----:B------:R-:W-:Y:S01]  /*33c0*/  UMOV UR4, 0x40 ;  /* 0x0000004000047882 */ /* 0x000fe20000000000 */
[----:B------:R-:W-:Y:S01]  /*33d0*/  NOP ;  /* 0x0000000000007918 */ /* 0x000fe20000000000 */
[----:B------:R-:W-:Y:S01]  /*33e0*/  ULEA UR5, UR55, UR4, 0x18 ;  /* 0x0000000437057291 */ /* 0x000fe2000f8ec0ff */
[----:B------:R-:W-:Y:S02]  /*33f0*/  UMOV UR6, 0x400 ;  /* 0x0000040000067882 */ /* 0x000fe40000000000 */
[----:B------:R-:W-:-:S06]  /*3400*/  ULEA UR6, UR55, UR6, 0x18 ;  /* 0x0000000637067291 */ /* 0x000fcc000f8ec0ff */
[----:B------:R-:W2:Y:S02]  /*3410*/  LDS.U8 R0, [UR5+0x1c] ;  /* 0x00001c05ff007984 */ /* 0x000ea40008000000 */
[----:B--2---:R-:W-:-:S13]  /*3420*/  ISETP.NE.AND P0, PT, R0, RZ, PT ;  /* 0x000000ff0000720c */ /* 0x004fda0003f05270 */
[----:B------:R-:W-:Y:S05]  /*3430*/  @P0 BRA `(.L_x_61) ;  /* 0x0000000000580947 */ /* 0x000fea0003800000 */
[----:B------:R-:W-:-:S13]  /*3440*/  ELECT P0, URZ, PT ;  /* 0x0000000000ff782f */ /* 0x000fda0003800000 */
[----:B------:R-:W-:Y:S05]  /*3450*/  @!P0 BRA `(.L_x_62) ;  /* 0x0000000000608947 */ /* 0x000fea0003800000 */
[----:B------:R-:W-:Y:S01]  /*3460*/  UMOV UR4, 0x10 ;  /* 0x0000001000047882 */ /* 0x000fe20000000000 */
[----:B------:R-:W-:Y:S01]  /*3470*/  HFMA2 R0, -RZ, RZ, 0, 5.9604644775390625e-08 ;  /* 0x00000001ff007431 */ /* 0x000fe200000001ff */
[----:B------:R-:W-:-:S03]  /*3480*/  MOV R3, 0xffff ;  /* 0x0000ffff00037802 */ /* 0x000fc60000000f00 */
[----:B------:R-:W-:Y:S04]  /*3490*/  DEPBAR.LE SB2, 0x36 ;  /* 0x0000ad800000791a */ /* 0x000fe80000000000 */
[----:B------:R-:W2:Y:S02]  /*34a0*/  UTCATOMSWS.FIND_AND_SET.ALIGN UP0, UR4, UR4 ;  /* 0x00000004000475e3 */ /* 0x000ea40008000800 */
[----:B--2---:R-:W-:Y:S01]  /*34b0*/  MOV R4, UR4 ;  /* 0x0000000400047c02 */ /* 0x004fe20008000f00 */
[----:B------:R-:W-:Y:S06]  /*34c0*/  BRA.U UP0, `(.L_x_63) ;  /* 0x0000000100187547 */ /* 0x000fec000b800000 */
.L_x_64:
[----:B------:R-:W-:Y:S05]  /*34d0*/  NANOSLEEP 0x64 ;  /* 0x000000640000795d */ /* 0x000fea0003800000 */
[----:B------:R-:W-:-:S05]  /*34e0*/  UMOV UR4, 0x10 ;  /* 0x0000001000047882 */ /* 0x000fca0000000000 */
[----:B------:R-:W-:Y:S04]  /*34f0*/  DEPBAR.LE SB2, 0x36 ;  /* 0x0000ad800000791a */ /* 0x000fe80000000000 */
[----:B------:R-:W2:Y:S02]  /*3500*/  UTCATOMSWS.FIND_AND_SET.ALIGN UP0, UR4, UR4 ;  /* 0x00000004000475e3 */ /* 0x000ea40008000800 */
[----:B--2---:R-:W-:Y:S01]  /*3510*/  MOV R4, UR4 ;  /* 0x0000000400047c02 */ /* 0x004fe20008000f00 */
[----:B------:R-:W-:Y:S05]  /*3520*/  BRA.U !UP0, `(.L_x_64) ;  /* 0xfffffffd08e87547 */ /* 0x000fea000b83ffff */
.L_x_63:
[-C--:B------:R-:W-:Y:S02]  /*3530*/  SHF.L.U32 R3, R3, R4.reuse, RZ ;  /* 0x0000000403037219 */ /* 0x080fe400000006ff */
[----:B------:R-:W-:Y:S01]  /*3540*/  SHF.L.U32 R0, R0, R4, RZ ;  /* 0x0000000400007219 */ /* 0x000fe200000006ff */
[----:B------:R-:W-:Y:S02]  /*3550*/  IMAD.SHL.U32 R4, R4, 0x20, RZ ;  /* 0x0000002004047824 */ /* 0x000fe400078e00ff */
[----:B------:R2:W-:Y:S04]  /*3560*/  ATOMS.OR RZ, [UR5+0x14], R3 ;  /* 0x00001403ffff798c */ /* 0x0005e8000b000005 */
[----:B------:R2:W-:Y:S04]  /*3570*/  ATOMS.OR RZ, [UR5+0x18], R0 ;  /* 0x00001800ffff798c */ /* 0x0005e8000b000005 */
[----:B------:R2:W-:Y:S01]  /*3580*/  STS [UR6+0x130], R4 ;  /* 0x00013004ff007988 */ /* 0x0005e20008000806 */
[----:B------:R-:W-:Y:S05]  /*3590*/  BRA `(.L_x_62) ;  /* 0x0000000000107947 */ /* 0x000fea0003800000 */
.L_x_61:
[----:B------:R-:W-:Y:S02]  /*35a0*/  MOV R0, 0xffffffff ;  /* 0xffffffff00007802 */ /* 0x000fe40000000f00 */
[----:B------:R-:W-:-:S03]  /*35b0*/  MOV R4, 0x35e0 ;  /* 0x000035e000047802 */ /* 0x000fc60000000f00 */
[----:B------:R2:W-:Y:S04]  /*35c0*/  STS [UR6+0x130], R0 ;  /* 0x00013000ff007988 */ /* 0x0005e80008000806 */
[----:B-12--5:R-:W-:Y:S05]  /*35d0*/  CALL.REL.NOINC `($__internal_1_$__cuda_sm10x_tcgen05_guardrail_trap_phase_invalid_during_alloc) ;  /* 0x0000004000b47944 */ /* 0x026fea0003c00000 */
.L_x_62:
[----:B------:R-:W-:Y:S05]  /*35e0*/  WARPSYNC.ALL ;  /* 0x0000000000007948 */ /* 0x000fea0003800000 */
[----:B------:R-:W3:Y:S01]  /*35f0*/  S2UR UR4, SR_CgaCtaId ;  /* 0x00000000000479c3 */ /* 0x000ee20000008800 */
[----:B------:R-:W-:Y:S01]  /*3600*/  UMOV UR71, 0x400 ;  /* 0x0000040000477882 */ /* 0x000fe20000000000 */
[----:B------:R-:W-:-:S06]  /*3610*/  NOP ;  /* 0x0000000000007918 */ /* 0x000fcc0000000000 */
[----:B------:R-:W-:Y:S06]  /*3620*/  BAR.ARV 0x6, 0xa0 ;  /* 0x0182800000007b1d */ /* 0x000fec0000002000 */
[----:B------:R-:W4:Y:S01]  /*3630*/  LDCU UR7, c[0x0][0x38c] ;  /* 0x00007180ff0777ac */ /* 0x000f220008000800 */
[----:B------:R-:W-:Y:S01]  /*3640*/  LOP3.LUT R2, R2, 0xffff, RZ, 0xc0, !PT ;  /* 0x0000ffff02027812 */ /* 0x000fe200078ec0ff */
[----:B------:R-:W-:Y:S01]  /*3650*/  HFMA2 R11, -RZ, RZ, 0, 5.9604644775390625e-08 ;  /* 0x00000001ff0b7431 */ /* 0x000fe200000001ff */
[----:B------:R-:W-:Y:S01]  /*3660*/  MOV R10, RZ ;  /* 0x000000ff000a7202 */ /* 0x000fe20000000f00 */
[----:B------:R-:W1:Y:S01]  /*3670*/  LDCU UR8, c[0x0][0x38c] ;  /* 0x00007180ff0877ac */ /* 0x000e620008000800 */
[----:B------:R-:W-:-:S02]  /*3680*/  R2UR UR72, R2 ;  /* 0x00000000024872ca */ /* 0x000fc400000e0000 */
[----:B------:R-:W-:Y:S01]  /*3690*/  CS2R R8, SRZ ;  /* 0x0000000000087805 */ /* 0x000fe2000001ff00 */
[----:B------:R-:W-:Y:S01]  /*36a0*/  UMOV UR75, URZ ;  /* 0x000000ff004b7c82 */ /* 0x000fe20008000000 */
[----:B------:R-:W-:Y:S01]  /*36b0*/  UMOV UR9, URZ ;  /* 0x000000ff00097c82 */ /* 0x000fe20008000000 */
[----:B---3--:R-:W-:Y:S01]  /*36c0*/  ULEA UR71, UR4, UR71, 0x18 ;  /* 0x0000004704477291 */ /* 0x008fe2000f8ec0ff */
[----:B------:R-:W-:Y:S01]  /*36d0*/  UMOV UR76, 0x0 ;  /* 0x00000000004c7882 */ /* 0x000fe20000000000 */
[----:B------:R-:W-:Y:S02]  /*36e0*/  UMOV UR77, 0x4040490 ;  /* 0x04040490004d7882 */ /* 0x000fe40000000000 */
[----:B------:R-:W-:Y:S02]  /*36f0*/  UIADD3 UR6, UPT, UPT, UR71, 0x1300, URZ ;  /* 0x0000130047067890 */ /* 0x000fe4000fffe0ff */
[----:B------:R-:W-:Y:S02]  /*3700*/  UIADD3 UR5, UPT, UPT, UR71, 0x29300, URZ ;  /* 0x0002930047057890 */ /* 0x000fe4000fffe0ff */
[----:B----4-:R-:W-:Y:S01]  /*3710*/  UIADD3 UR7, UPT, UPT, UR7, 0xff, URZ ;  /* 0x000000ff07077890 */ /* 0x010fe2000fffe0ff */
[----:B--2---:R-:W2:Y:S01]  /*3720*/  LDS R0, [UR71+0x130] ;  /* 0x00013047ff007984 */ /* 0x004ea20008000800 */
[----:B------:R-:W-:-:S02]  /*3730*/  USHF.R.U32.HI UR6, URZ, 0x4, UR6 ;  /* 0x00000004ff067899 */ /* 0x000fc40008011606 */
[----:B------:R-:W-:Y:S02]  /*3740*/  USHF.R.S32.HI UR4, URZ, 0x1f, UR7 ;  /* 0x0000001fff047899 */ /* 0x000fe40008011407 */
[----:B------:R-:W-:Y:S02]  /*3750*/  USHF.R.U32.HI UR5, URZ, 0x4, UR5 ;  /* 0x00000004ff057899 */ /* 0x000fe40008011605 */
[----:B------:R-:W-:Y:S02]  /*3760*/  ULEA.HI UR4, UR4, UR7, URZ, 0x8 ;  /* 0x0000000704047291 */ /* 0x000fe4000f8f40ff */
[----:B------:R-:W-:Y:S02]  /*3770*/  ULOP3.LUT UR6, UR6, 0x3fff, URZ, 0xc0, !UPT ;  /* 0x00003fff06067892 */ /* 0x000fe4000f8ec0ff */
[----:B------:R-:W-:Y:S02]  /*3780*/  USHF.R.S32.HI UR10, URZ, 0x8, UR4 ;  /* 0x00000008ff0a7899 */ /* 0x000fe40008011404 */
[----:B------:R-:W-:-:S02]  /*3790*/  ULOP3.LUT UR5, UR5, 0x3fff, URZ, 0xc0, !UPT ;  /* 0x00003fff05057892 */ /* 0x000fc4000f8ec0ff */
[----:B------:R-:W-:Y:S02]  /*37a0*/  UISETP.LT.AND UP0, UPT, UR10, 0x1, UPT ;  /* 0x000000010a00788c */ /* 0x000fe4000bf01270 */
[----:B------:R-:W-:Y:S01]  /*37b0*/  IMAD.U32 R12, RZ, RZ, UR10 ;  /* 0x0000000aff0c7e24 */ /* 0x000fe2000f8e00ff */
[----:B------:R-:W-:Y:S02]  /*37c0*/  ULOP3.LUT UR73, UR6, 0x10000, URZ, 0xfc, !UPT ;  /* 0x0001000006497892 */ /* 0x000fe4000f8efcff */
[----:B------:R-:W-:Y:S02]  /*37d0*/  USEL UR4, UR10, 0x1, !UP0 ;  /* 0x000000010a047887 */ /* 0x000fe4000c000000 */
[----:B------:R-:W-:Y:S02]  /*37e0*/  ULOP3.LUT UR74, UR5, 0x10000, URZ, 0xfc, !UPT ;  /* 0x00010000054a7892 */ /* 0x000fe4000f8efcff */
[----:B------:R-:W-:Y:S02]  /*37f0*/  UIADD3 UR4, UPT, UPT, -UR4, URZ, URZ ;  /* 0x000000ff04047290 */ /* 0x000fe4000fffe1ff */
[----:B-1----:R-:W-:-:S04]  /*3800*/  UISETP.GE.AND UP4, UPT, UR8, 0x1, UPT ;  /* 0x000000010800788c */ /* 0x002fc8000bf86270 */
[----:B------:R-:W-:Y:S01]  /*3810*/  IMAD.U32 R14, RZ, RZ, UR4 ;  /* 0x00000004ff0e7e24 */ /* 0x000fe2000f8e00ff */
[----:B--2---:R-:W-:-:S13]  /*3820*/  R2UR UR7, R0 ;  /* 0x00000000000772ca */ /* 0x004fda00000e0000 */
[----:B------:R-:W-:-:S07]  /*3830*/  IMAD.U32 R15, RZ, RZ, UR7 ;  /* 0x00000007ff0f7e24 */ /* 0x000fce000f8e00ff */
.L_x_71:
[----:B------:R-:W-:Y:S02]  /*3840*/  LEA R0, R10, UR71, 0x3 ;  /* 0x000000470a007c11 */ /* 0x000fe4000f8e18ff */
[----:B------:R-:W-:Y:S02]  /*3850*/  SHF.L.U32 R5, R9, 0x1f, RZ ;  /* 0x0000001f09057819 */ /* 0x000fe400000006ff */
[----:B------:R-:W-:Y:S01]  /*3860*/  PLOP3.LUT P0, PT, PT, PT, UP4, 0x80, 0x8 ;  /* 0x000000000008781c */ /* 0x000fe20003f0f048 */
[----:B------:R-:W-:Y:S01]  /*3870*/  VIADD R3, R0, 0x90 ;  /* 0x0000009000037836 */ /* 0x000fe20000000000 */
[----:B-1----:R-:W1:Y:S02]  /*3880*/  SYNCS.PHASECHK.TRANS64.TRYWAIT P1, [R0+URZ+0x80], R5 ;  /* 0x00008005000075a7 */ /* 0x002e6400080211ff */
[----:B-1----:R-:W-:Y:S09]  /*3890*/  @!P1 BRA `(.L_x_65) ;  /* 0x0000003800b89947 */ /* 0x002ff20003800000 */
.L_x_131:
[----:B------:R-:W-:Y:S01]  /*38a0*/  LEA R4, R10, UR71, 0x4 ;  /* 0x000000470a047c11 */ /* 0x000fe2000f8e20ff */
[----:B------:R-:W-:Y:S01]  /*38b0*/  @UP4 ULEA UR4, UR9, UR71, 0x3 ;  /* 0x0000004709044291 */ /* 0x000fe2000f8e18ff */
[----:B------:R-:W-:Y:S01]  /*38c0*/  PLOP3.LUT P2, PT, PT, PT, PT, 0x80, 0x8 ;  /* 0x000000000008781c */ /* 0x000fe20003f4f070 */
[----:B------:R-:W-:Y:S01]  /*38d0*/  ULEA UR5, UR75, UR71, 0x3 ;  /* 0x000000474b057291 */ /* 0x000fe2000f8e18ff */
[----:B------:R-:W-:Y:S02]  /*38e0*/  PRMT R3, RZ, 0x654, R3 ;  /* 0x00000654ff037816 */ /* 0x000fe40000000003 */
[----:B-1----:R-:W1:Y:S01]  /*38f0*/  LDS.128 R4, [R4+0x110] ;  /* 0x0001100004047984 */ /* 0x002e620000000c00 */
[----:B------:R-:W-:Y:S02]  /*3900*/  @P0 SHF.L.U32 R2, R8, 0x1f, RZ ;  /* 0x0000001f08020819 */ /* 0x000fe400000006ff */
[----:B------:R-:W-:Y:S01]  /*3910*/  SHF.L.U32 R0, R11, 0x1f, RZ ;  /* 0x0000001f0b007819 */ /* 0x000fe200000006ff */
[----:B------:R-:W-:Y:S01]  /*3920*/  @!PT LDS RZ, [RZ] ;  /* 0x00000000fffff984 */ /* 0x000fe20000000800 */
[----:B------:R-:W-:Y:S01]  /*3930*/  @!PT LDS RZ, [RZ] ;  /* 0x00000000fffff984 */ /* 0x000fe20000000800 */
[----:B------:R-:W-:Y:S01]  /*3940*/  @!PT LDS RZ, [RZ] ;  /* 0x00000000fffff984 */ /* 0x000fe20000000800 */
[----:B------:R-:W-:Y:S01]  /*3950*/  @!PT LDS RZ, [RZ] ;  /* 0x00000000fffff984 */ /* 0x000fe20000000800 */
[----:B------:R2:W-:Y:S06]  /*3960*/  MEMBAR.ALL.CTA ;  /* 0x0000000000007992 */ /* 0x0005ec0000008000 */
[----:B--2---:R-:W2:Y:S01]  /*3970*/  FENCE.VIEW.ASYNC.S ;  /* 0x00000000000073c6 */ /* 0x004ea20000000000 */
[----:B------:R-:W-:Y:S01]  /*3980*/  R2UR UR6, R15 ;  /* 0x000000000f0672ca */ /* 0x000fe200000e0000 */
[----:B------:R-:W-:Y:S01]  /*3990*/  IMAD.U32 R13, RZ, RZ, UR5 ;  /* 0x00000005ff0d7e24 */ /* 0x000fe2000f8e00ff */
[----:B--2---:R2:W-:Y:S01]  /*39a0*/  SYNCS.ARRIVE.TRANS64.RED.A1T0 RZ, [R3+URZ], RZ ;  /* 0x000000ff03ff79a7 */ /* 0x0045e200081004ff */
[----:B------:R2:W3:Y:S01]  /*39b0*/  @P0 SYNCS.PHASECHK.TRANS64.TRYWAIT P2, [UR4], R2 ;  /* 0x00000002ff0005a7 */ /* 0x0004e20008041104 */
[----:B------:R-:W-:Y:S01]  /*39c0*/  ULEA.HI UR4, UR75, UR75, URZ, 0x1 ;  /* 0x0000004b4b047291 */ /* 0x000fe2000f8f08ff */
[----:B-1----:R-:W-:-:S03]  /*39d0*/  LOP3.LUT P1, RZ, R6, 0x1, RZ, 0xc0, !PT ;  /* 0x0000000106ff7812 */ /* 0x002fc6000782c0ff */
[----:B------:R-:W-:-:S04]  /*39e0*/  ULOP3.LUT UR8, UR4, 0xffe, URZ, 0xc0, !UPT ;  /* 0x00000ffe04087892 */ /* 0x000fc8000f8ec0ff */
[----:B------:R-:W-:Y:S01]  /*39f0*/  UIADD3 UR8, UPT, UPT, -UR8, UR75, URZ ;  /* 0x0000004b08087290 */ /* 0x000fe2000fffe1ff */
[----:B------:R-:W1:Y:S01]  /*3a00*/  SYNCS.PHASECHK.TRANS64.TRYWAIT P0, [UR5+0xc0], R0 ;  /* 0x0000c000ff0075a7 */ /* 0x000e620008001105 */
[----:B------:R-:W-:-:S04]  /*3a10*/  USHF.L.U32 UR5, UR4, 0x3, URZ ;  /* 0x0000000304057899 */ /* 0x000fc800080006ff */
[----:B------:R-:W-:-:S04]  /*3a20*/  ULOP3.LUT UR4, UR5, 0xfffffff0, URZ, 0xc0, !UPT ;  /* 0xfffffff005047892 */ /* 0x000fc8000f8ec0ff */
[----:B------:R-:W-:-:S04]  /*3a30*/  UIADD3 UR4, UPT, UPT, UR6, UR4, URZ ;  /* 0x0000000406047290 */ /* 0x000fc8000fffe0ff */
[----:B------:R-:W-:Y:S01]  /*3a40*/  ULEA UR8, UR8, UR4, 0x14 ;  /* 0x0000000408087291 */ /* 0x000fe2000f8ea0ff */
[----:B-123--:R-:W-:Y:S11]  /*3a50*/  @!P0 BRA `(.L_x_66) ;  /* 0x00000038005c8947 */ /* 0x00eff60003800000 */
.L_x_133:
[----:B------:R-:W-:Y:S01]  /*3a60*/  IADD3 R10, PT, PT, R10, 0x1, RZ ;  /* 0x000000010a0a7810 */ /* 0x000fe20007ffe0ff */
[----:B------:R-:W-:Y:S06]  /*3a70*/  BRA.U !UP4, `(.L_x_67) ;  /* 0x000000050cec7547 */ /* 0x000fec000b800000 */
[----:B------:R-:W-:Y:S01]  /*3a80*/  R2UR UR69, R14 ;  /* 0x000000000e4572ca */ /* 0x000fe200000e0000 */
[----:B------:R-:W-:Y:S01]  /*3a90*/  UPLOP3.LUT UP2, UPT, UPT, UPT, UPT, 0x40, 0x4 ;  /* 0x000000000004789c */ /* 0x000fe20003f4e870 */
[----:B------:R-:W-:Y:S01]  /*3aa0*/  R2UR UR68, R12 ;  /* 0x000000000c4472ca */ /* 0x000fe200000e0000 */
[----:B------:R-:W-:-:S14]  /*3ab0*/  UMOV UR7, UR9 ;  /* 0x0000000900077c82 */ /* 0x000fdc0008000000 */
.L_x_70:
[----:B------:R-:W-:Y:S02]  /*3ac0*/  UIADD3 UR69, UPT, UPT, UR69, 0x1, URZ ;  /* 0x0000000145457890 */ /* 0x000fe4000fffe0ff */
[----:B--2---:R-:W-:Y:S02]  /*3ad0*/  ULEA UR5, UR7, UR71, 0x3 ;  /* 0x0000004707057291 */ /* 0x004fe4000f8e18ff */
[----:B------:R-:W-:Y:S01]  /*3ae0*/  UISETP.NE.AND UP3, UPT, UR69, URZ, UPT ;  /* 0x000000ff4500728c */ /* 0x000fe2000bf65270 */
[----:B------:R-:W-:Y:S10]  /*3af0*/  @P2 BRA `(.L_x_68) ;  /* 0x00000000000c2947 */ /* 0x000ff40003800000 */
[----:B-1----:R-:W-:Y:S04]  /*3b00*/  SHF.L.U32 R3, R8, 0x1f, RZ ;  /* 0x0000001f08037819 */ /* 0x002fe800000006ff */
[----:B------:R-:W1:Y:S02]  /*3b10*/  SYNCS.PHASECHK.TRANS64.TRYWAIT P0, [UR5], R3 ;  /* 0x00000003ff0075a7 */ /* 0x000e640008001105 */
[----:B-1----:R-:W-:Y:S05]  /*3b20*/  @!P0 BRA `(.L_x_69) ;  /* 0x0000003800448947 */ /* 0x002fea0003800000 */
.L_x_68:
[----:B------:R-:W-:Y:S01]  /*3b30*/  UISETP.NE.AND UP0, UPT, UR68, 0x1, UPT ;  /* 0x000000014400788c */ /* 0x000fe2000bf05270 */
[----:B------:R-:W-:Y:S01]  /*3b40*/  PLOP3.LUT P2, PT, PT, PT, PT, 0x80, 0x8 ;  /* 0x000000000008781c */ /* 0x000fe20003f4f070 */
[----:B------:R-:W-:Y:S01]  /*3b50*/  UIADD3 UR9, UPT, UPT, UR7, 0x1, URZ ;  /* 0x0000000107097890 */ /* 0x000fe2000fffe0ff */
[----:B-1----:R-:W-:Y:S01]  /*3b60*/  MOV.SPILL R3, UR77 ;  /* 0x0000004d00037c02 */ /* 0x002fe20009000f00 */
[----:B------:R-:W-:Y:S01]  /*3b70*/  UIADD3 UR70, UPT, UPT, UR5, 0x28, URZ ;  /* 0x0000002805467890 */ /* 0x000fe2000fffe0ff */
[----:B------:R-:W-:Y:S01]  /*3b80*/  MOV.SPILL R2, UR76 ;  /* 0x0000004c00027c02 */ /* 0x000fe20009000f00 */
[----:B------:R-:W-:Y:S01]  /*3b90*/  UISETP.NE.AND UP1, UPT, UR9, 0x5, UPT ;  /* 0x000000050900788c */ /* 0x000fe2000bf25270 */
[----:B------:R-:W-:Y:S01]  /*3ba0*/  PLOP3.LUT P0, PT, PT, PT, UP0, 0x80, 0x8 ;  /* 0x000000000008781c */ /* 0x000fe20003f0f008 */
[----:B------:R-:W-:Y:S02]  /*3bb0*/  ULEA UR6, UR7, UR74, 0x9 ;  /* 0x0000004a07067291 */ /* 0x000fe4000f8e48ff */
[----:B------:R-:W-:Y:S02]  /*3bc0*/  USEL UR5, URZ, 0x1, UP1 ;  /* 0x00000001ff057887 */ /* 0x000fe40008800000 */
[----:B------:R-:W-:Y:S02]  /*3bd0*/  USEL UR9, UR9, URZ, UP1 ;  /* 0x000000ff09097287 */ /* 0x000fe40008800000 */
[----:B------:R-:W-:Y:S02]  /*3be0*/  ULEA UR4, UR7, UR73, 0xb ;  /* 0x0000004907047291 */ /* 0x000fe4000f8e58ff */
[----:B------:R-:W-:Y:S01]  /*3bf0*/  @UP0 ULEA UR7, UR9, UR71, 0x3 ;  /* 0x0000004709070291 */ /* 0x000fe2000f8e18ff */
[----:B------:R-:W-:Y:S01]  /*3c00*/  LOP3.LUT R8, R8, UR5, RZ, 0x3c, !PT ;  /* 0x0000000508087c12 */ /* 0x000fe2000f8e3cff */
[----:B------:R-:W-:Y:S02]  /*3c10*/  UIADD3 UR22, UPT, UPT, UR6, 0x2, URZ ;  /* 0x0000000206167890 */ /* 0x000fe4000fffe0ff */
[----:B------:R-:W-:Y:S01]  /*3c20*/  UIADD3 UR18, UPT, UPT, UR4, 0x2, URZ ;  /* 0x0000000204127890 */ /* 0x000fe2000fffe0ff */
[----:B------:R-:W-:Y:S01]  /*3c30*/  @P0 SHF.L.U32 R0, R8, 0x1f, RZ ;  /* 0x0000001f08000819 */ /* 0x000fe200000006ff */
[----:B------:R-:W-:Y:S02]  /*3c40*/  UIADD3 UR14, UPT, UPT, UR6, 0x4, URZ ;  /* 0x00000004060e7890 */ /* 0x000fe4000fffe0ff */
[----:B------:R-:W-:Y:S01]  /*3c50*/  UIADD3 UR12, UPT, UPT, UR4, 0x4, URZ ;  /* 0x00000004040c7890 */ /* 0x000fe2000fffe0ff */
[----:B------:R2:W3:Y:S01]  /*3c60*/  @P0 SYNCS.PHASECHK.TRANS64.TRYWAIT P2, [UR7], R0 ;  /* 0x00000000ff0005a7 */ /* 0x0004e20008041107 */
[----:B------:R-:W-:Y:S02]  /*3c70*/  UIADD3 UR66, UPT, UPT, UR6, 0x6, URZ ;  /* 0x0000000606427890 */ /* 0x000fe4000fffe0ff */
        /* <DEDUP_REMOVED lines=24> */
[----:B------:R-:W-:Y:S01]  /*3e00*/  UIADD3 UR68, UPT, UPT, UR68, -0x1, URZ ;  /* 0xffffffff44447890 */ /* 0x000fe2000fffe0ff */
[----:B------:R-:W-:Y:S01]  /*3e10*/  UMOV UR7, 0x40004040 ;  /* 0x4000404000077882 */ /* 0x000fe20000000000 */
[----:B------:R-:W-:Y:S01]  /*3e20*/  UMOV UR76, 0x0 ;  /* 0x00000000004c7882 */ /* 0x000fe20000000000 */
[----:B------:R-:W-:Y:S01]  /*3e30*/  UMOV UR77, 0x4040490 ;  /* 0x04040490004d7882 */ /* 0x000fe20000000000 */
[----:B------:R-:W-:Y:S01]  /*3e40*/  UMOV UR5, 0x40004040 ;  /* 0x4000404000057882 */ /* 0x000fe20000000000 */
[----:B------:R-:W-:Y:S01]  /*3e50*/  UMOV UR23, 0x40004040 ;  /* 0x4000404000177882 */ /* 0x000fe20000000000 */
[----:B------:R1:W-:Y:S01]  /*3e60*/  UTCHMMA gdesc[UR4], gdesc[UR6], tmem[UR8], tmem[UR76], idesc[UR77], UP2 ;  /* 0x00ff4c06040075ea */ /* 0x0003e20009000008 */
[----:B------:R-:W-:Y:S01]  /*3e70*/  UPLOP3.LUT UP2, UPT, UPT, UPT, UPT, 0x80, 0x8 ;  /* 0x000000000008789c */ /* 0x000fe20003f4f070 */
[----:B------:R-:W-:Y:S01]  /*3e80*/  UMOV UR19, 0x40004040 ;  /* 0x4000404000137882 */ /* 0x000fe20000000000 */
[----:B------:R-:W-:Y:S01]  /*3e90*/  UMOV UR15, 0x40004040 ;  /* 0x40004040000f7882 */ /* 0x000fe20000000000 */
[----:B------:R4:W-:Y:S01]  /*3ea0*/  UTCHMMA gdesc[UR18], gdesc[UR22], tmem[UR8], tmem[UR76], idesc[UR77], UPT ;  /* 0x00ff4c16120075ea */ /* 0x0009e2000b800008 */
[----:B------:R-:W-:Y:S01]  /*3eb0*/  UMOV UR13, 0x40004040 ;  /* 0x40004040000d7882 */ /* 0x000fe20000000000 */
        /* <DEDUP_REMOVED lines=18> */
[----:B-1----:R-:W-:Y:S01]  /*3fe0*/  UIADD3 UR4, UPT, UPT, UR4, 0x606, URZ ;  /* 0x0000060604047890 */ /* 0x002fe2000fffe0ff */
[----:B------:R-:W-:Y:S01]  /*3ff0*/  UMOV UR6, 0x0 ;  /* 0x0000000000067882 */ /* 0x000fe20000000000 */
[----:B------:R-:W-:Y:S01]  /*4000*/  UMOV UR7, 0x4040490 ;  /* 0x0404049000077882 */ /* 0x000fe20000000000 */
[----:B------:R-:W-:Y:S01]  /*4010*/  UMOV UR31, 0x40004040 ;  /* 0x40004040001f7882 */ /* 0x000fe20000000000 */
[----:B----4-:R-:W-:Y:S01]  /*4020*/  UMOV UR22, 0x0 ;  /* 0x0000000000167882 */ /* 0x010fe20000000000 */
[----:B------:R-:W-:Y:S01]  /*4030*/  UMOV UR23, 0x4040490 ;  /* 0x0404049000177882 */ /* 0x000fe20000000000 */
[----:B------:R-:W-:Y:S01]  /*4040*/  R2UR.FILL UR77, R3 ;  /* 0x00000000034d72ca */ /* 0x000fe200004e0000 */
[----:B------:R1:W-:Y:S01]  /*4050*/  UTCHMMA gdesc[UR12], gdesc[UR14], tmem[UR8], tmem[UR22], idesc[UR23], UPT ;  /* 0x00ff160e0c0075ea */ /* 0x0003e2000b800008 */
[----:B------:R-:W-:Y:S01]  /*4060*/  R2UR.FILL UR76, R2 ;  /* 0x00000000024c72ca */ /* 0x000fe200004e0000 */
[----:B------:R-:W-:Y:S01]  /*4070*/  UTCHMMA gdesc[UR64], gdesc[UR66], tmem[UR8], tmem[UR22], idesc[UR23], UPT ;  /* 0x00ff1642400075ea */ /* 0x000fe2000b800008 */
[----:B------:R-:W-:Y:S01]  /*4080*/  UTCHMMA gdesc[UR60], gdesc[UR62], tmem[UR8], tmem[UR22], idesc[UR23], UPT ;  /* 0x00ff163e3c0075ea */ /* 0x000fe2000b800008 */
[----:B------:R-:W-:Y:S01]  /*4090*/  UMOV UR18, 0x0 ;  /* 0x0000000000127882 */ /* 0x000fe20000000000 */
[----:B------:R-:W-:Y:S01]  /*40a0*/  UMOV UR19, 0x4040490 ;  /* 0x0404049000137882 */ /* 0x000fe20000000000 */
[----:B------:R-:W-:Y:S01]  /*40b0*/  UMOV UR29, 0x40004040 ;  /* 0x40004040001d7882 */ /* 0x000fe20000000000 */
[----:B------:R-:W-:Y:S01]  /*40c0*/  UTCHMMA gdesc[UR56], gdesc[UR58], tmem[UR8], tmem[UR18], idesc[UR19], UPT ;  /* 0x00ff123a380075ea */ /* 0x000fe2000b800008 */
[----:B------:R-:W-:Y:S01]  /*40d0*/  UTCHMMA gdesc[UR52], gdesc[UR54], tmem[UR8], tmem[UR18], idesc[UR19], UPT ;  /* 0x00ff1236340075ea */ /* 0x000fe2000b800008 */
[----:B------:R-:W-:Y:S01]  /*40e0*/  UTCHMMA gdesc[UR48], gdesc[UR50], tmem[UR8], tmem[UR18], idesc[UR19], UPT ;  /* 0x00ff1232300075ea */ /* 0x000fe2000b800008 */
[----:B------:R-:W-:Y:S01]  /*40f0*/  UTCHMMA gdesc[UR44], gdesc[UR46], tmem[UR8], tmem[UR6], idesc[UR7], UPT ;  /* 0x00ff062e2c0075ea */ /* 0x000fe2000b800008 */
[----:B------:R-:W-:Y:S01]  /*4100*/  UMOV UR27, 0x40004040 ;  /* 0x40004040001b7882 */ /* 0x000fe20000000000 */
[----:B------:R-:W-:Y:S01]  /*4110*/  UMOV UR25, 0x40004040 ;  /* 0x4000404000197882 */ /* 0x000fe20000000000 */
[----:B------:R-:W-:Y:S01]  /*4120*/  UMOV UR21, 0x40004040 ;  /* 0x4000404000157882 */ /* 0x000fe20000000000 */
[----:B------:R-:W-:Y:S01]  /*4130*/  UMOV UR17, 0x40004040 ;  /* 0x4000404000117882 */ /* 0x000fe20000000000 */
[----:B------:R-:W-:Y:S01]  /*4140*/  UMOV UR11, 0x40004040 ;  /* 0x40004040000b7882 */ /* 0x000fe20000000000 */
[----:B-1----:R-:W-:Y:S01]  /*4150*/  UMOV UR12, 0x0 ;  /* 0x00000000000c7882 */ /* 0x002fe20000000000 */
[----:B------:R-:W-:Y:S01]  /*4160*/  UMOV UR13, 0x4040490 ;  /* 0x04040490000d7882 */ /* 0x000fe20000000000 */
[----:B------:R-:W-:Y:S01]  /*4170*/  UMOV UR14, 0x0 ;  /* 0x00000000000e7882 */ /* 0x000fe20000000000 */
[----:B------:R-:W-:Y:S01]  /*4180*/  UTCHMMA gdesc[UR40], gdesc[UR42], tmem[UR8], tmem[UR12], idesc[UR13], UPT ;  /* 0x00ff0c2a280075ea */ /* 0x000fe2000b800008 */
[----:B------:R-:W-:Y:S01]  /*4190*/  UTCHMMA gdesc[UR36], gdesc[UR38], tmem[UR8], tmem[UR6], idesc[UR7], UPT ;  /* 0x00ff0626240075ea */ /* 0x000fe2000b800008 */
[----:B------:R-:W-:Y:S01]  /*41a0*/  UMOV UR15, 0x4040490 ;  /* 0x04040490000f7882 */ /* 0x000fe20000000000 */
[----:B------:R-:W-:Y:S01]  /*41b0*/  UTCHMMA gdesc[UR32], gdesc[UR34], tmem[UR8], tmem[UR18], idesc[UR19], UPT ;  /* 0x00ff1222200075ea */ /* 0x000fe2000b800008 */
[----:B------:R-:W-:Y:S01]  /*41c0*/  UTCHMMA gdesc[UR28], gdesc[UR30], tmem[UR8], tmem[UR14], idesc[UR15], UPT ;  /* 0x00ff0e1e1c0075ea */ /* 0x000fe2000b800008 */
[----:B------:R-:W-:Y:S01]  /*41d0*/  UTCHMMA gdesc[UR24], gdesc[UR26], tmem[UR8], tmem[UR12], idesc[UR13], UPT ;  /* 0x00ff0c1a180075ea */ /* 0x000fe2000b800008 */
[----:B------:R1:W-:Y:S01]  /*41e0*/  UTCHMMA gdesc[UR16], gdesc[UR20], tmem[UR8], tmem[UR6], idesc[UR7], UPT ;  /* 0x00ff0614100075ea */ /* 0x0003e2000b800008 */
[----:B------:R2:W-:Y:S01]  /*41f0*/  UTCHMMA gdesc[UR4], gdesc[UR10], tmem[UR8], tmem[UR76], idesc[UR77], UPT ;  /* 0x00ff4c0a040075ea */ /* 0x0005e2000b800008 */
[----:B------:R2:W-:Y:S01]  /*4200*/  UTCBAR.MULTICAST [UR70], URZ, UR72 ;  /* 0x000000ff460073e9 */ /* 0x0005e20008000848 */
[----:B-1----:R-:W-:Y:S01]  /*4210*/  UMOV UR7, UR9 ;  /* 0x0000000900077c82 */ /* 0x002fe20008000000 */
[----:B---3--:R-:W-:Y:S05]  /*4220*/  BRA.U UP3, `(.L_x_70) ;  /* 0xfffffff903247547 */ /* 0x008fea000b83ffff */
.L_x_67:
[----:B--2---:R-:W-:Y:S02]  /*4230*/  R2UR UR4, R13 ;  /* 0x000000000d0472ca */ /* 0x004fe400000e0000 */
[----:B------:R-:W-:-:S04]  /*4240*/  ISETP.NE.AND P0, PT, R10, 0x2, PT ;  /* 0x000000020a00780c */ /* 0x000fc80003f05270 */
[----:B-1----:R-:W-:Y:S02]  /*4250*/  SEL R0, RZ, 0x1, P0 ;  /* 0x00000001ff007807 */ /* 0x002fe40000000000 */
[----:B------:R-:W-:Y:S02]  /*4260*/  SEL R10, R10, RZ, P0 ;  /* 0x000000ff0a0a7207 */ /* 0x000fe40000000000 */
[----:B------:R-:W-:-:S03]  /*4270*/  LOP3.LUT R9, R9, R0, RZ, 0x3c, !PT ;  /* 0x0000000009097212 */ /* 0x000fc600078e3cff */
[----:B------:R-:W-:Y:S02]  /*4280*/  UIADD3 UR5, UPT, UPT, UR4, 0xa0, URZ ;  /* 0x000000a004057890 */ /* 0x000fe4000fffe0ff */
[----:B------:R-:W-:-:S04]  /*4290*/  UIADD3 UR4, UPT, UPT, UR75, 0x1, URZ ;  /* 0x000000014b047890 */ /* 0x000fc8000fffe0ff */
[----:B------:R-:W-:-:S03]  /*42a0*/  UISETP.NE.AND UP0, UPT, UR4, 0x4, UPT ;  /* 0x000000040400788c */ /* 0x000fc6000bf05270 */
[----:B------:R1:W-:Y:S01]  /*42b0*/  UTCBAR [UR5], URZ ;  /* 0x000000ff050073e9 */ /* 0x0003e200080000ff */
[----:B------:R-:W-:Y:S02]  /*42c0*/  USEL UR6, URZ, 0x1, UP0 ;  /* 0x00000001ff067887 */ /* 0x000fe40008000000 */
[----:B------:R-:W-:-:S04]  /*42d0*/  USEL UR75, UR4, URZ, UP0 ;  /* 0x000000ff044b7287 */ /* 0x000fc80008000000 */
[----:B------:R-:W-:Y:S01]  /*42e0*/  LOP3.LUT R11, R11, UR6, RZ, 0x3c, !PT ;  /* 0x000000060b0b7c12 */ /* 0x000fe2000f8e3cff */
[----:B------:R-:W-:Y:S07]  /*42f0*/  @P1 BRA `(.L_x_71) ;  /* 0xfffffff400501947 */ /* 0x000fee000383ffff */
[----:B------:R-:W2:Y:S01]  /*4300*/  S2UR UR8, SR_CgaCtaId ;  /* 0x00000000000879c3 */ /* 0x000ea20000008800 */
[----:B------:R-:W-:Y:S01]  /*4310*/  ELECT P0, URZ, PT ;  /* 0x0000000000ff782f */ /* 0x000fe20003800000 */
[----:B------:R-:W-:Y:S01]  /*4320*/  IMAD.MOV.U32 R0, RZ, RZ, 0x1 ;  /* 0x00000001ff007424 */ /* 0x000fe200078e00ff */
[----:B------:R-:W-:Y:S01]  /*4330*/  UIADD3 UR71, UPT, UPT, UR71, 0xc0, URZ ;  /* 0x000000c047477890 */ /* 0x000fe2000fffe0ff */
[----:B------:R-:W-:Y:S01]  /*4340*/  SHF.L.U32 R3, R11, 0x1f, RZ ;  /* 0x0000001f0b037819 */ /* 0x000fe200000006ff */
[----:B------:R-:W-:-:S03]  /*4350*/  UMOV UR4, 0x40 ;  /* 0x0000004000047882 */ /* 0x000fc60000000000 */
[----:B------:R-:W-:Y:S01]  /*4360*/  UVIRTCOUNT.DEALLOC.SMPOOL 0x80 ;  /* 0x000000800000784c */ /* 0x000fe20000000000 */
[----:B--2---:R-:W-:Y:S02]  /*4370*/  ULEA UR8, UR8, UR4, 0x18 ;  /* 0x0000000408087291 */ /* 0x004fe4000f8ec0ff */
[----:B------:R-:W-:-:S07]  /*4380*/  ULEA UR4, UR75, UR71, 0x3 ;  /* 0x000000474b047291 */ /* 0x000fce000f8e18ff */
[----:B------:R2:W-:Y:S02]  /*4390*/  @P0 STS.U8 [UR8+0x1c], R0 ;  /* 0x00001c00ff000988 */ /* 0x0005e40008000008 */
[----:B------:R-:W3:Y:S02]  /*43a0*/  SYNCS.PHASECHK.TRANS64.TRYWAIT P0, [UR4], R3 ;  /* 0x00000003ff0075a7 */ /* 0x000ee40008001104 */
[----:B--23--:R-:W-:Y:S05]  /*43b0*/  @!P0 BRA `(.L_x_72) ;  /* 0x0000003000388947 */ /* 0x00cfea0003800000 */
.L_x_136:
[----:B------:R-:W-:-:S04]  /*43c0*/  UIADD3 UR4, UPT, UPT, UR75, 0x1, URZ ;  /* 0x000000014b047890 */ /* 0x000fc8000fffe0ff */
[----:B------:R-:W-:-:S04]  /*43d0*/  UISETP.NE.AND UP0, UPT, UR4, 0x4, UPT ;  /* 0x000000040400788c */ /* 0x000fc8000bf05270 */
[----:B------:R-:W-:Y:S02]  /*43e0*/  USEL UR6, URZ, 0x1, UP0 ;  /* 0x00000001ff067887 */ /* 0x000fe40008000000 */
[----:B------:R-:W-:-:S04]  /*43f0*/  USEL UR4, UR4, URZ, UP0 ;  /* 0x000000ff04047287 */ /* 0x000fc80008000000 */
[----:B-1----:R-:W-:Y:S01]  /*4400*/  ULEA UR5, UR4, UR71, 0x3 ;  /* 0x0000004704057291 */ /* 0x002fe2000f8e18ff */
[----:B------:R-:W-:-:S04]  /*4410*/  LOP3.LUT R2, R11, UR6, RZ, 0x3c, !PT ;  /* 0x000000060b027c12 */ /* 0x000fc8000f8e3cff */
[----:B--2---:R-:W-:-:S04]  /*4420*/  SHF.L.U32 R3, R2, 0x1f, RZ ;  /* 0x0000001f02037819 */ /* 0x004fc800000006ff */
[----:B------:R-:W1:Y:S02]  /*4430*/  SYNCS.PHASECHK.TRANS64.TRYWAIT P0, [UR5], R3 ;  /* 0x00000003ff0075a7 */ /* 0x000e640008001105 */
[----:B-1----:R-:W-:Y:S05]  /*4440*/  @!P0 BRA `(.L_x_73) ;  /* 0x00000030002c8947 */ /* 0x002fea0003800000 */
.L_x_138:
        /* <DEDUP_REMOVED lines=9> */
.L_x_140:
[----:B------:R-:W-:-:S04]  /*44e0*/  UIADD3 UR4, UPT, UPT, UR4, 0x1, URZ ;  /* 0x0000000104047890 */ /* 0x000fc8000fffe0ff */
[----:B------:R-:W-:-:S04]  /*44f0*/  UISETP.NE.AND UP0, UPT, UR4, 0x4, UPT ;  /* 0x000000040400788c */ /* 0x000fc8000bf05270 */
[----:B------:R-:W-:Y:S02]  /*4500*/  USEL UR5, URZ, 0x1, UP0 ;  /* 0x00000001ff057887 */ /* 0x000fe40008000000 */
[----:B------:R-:W-:-:S04]  /*4510*/  USEL UR4, UR4, URZ, UP0 ;  /* 0x000000ff04047287 */ /* 0x000fc80008000000 */
[----:B------:R-:W-:Y:S01]  /*4520*/  ULEA UR4, UR4, UR71, 0x3 ;  /* 0x0000004704047291 */ /* 0x000fe2000f8e18ff */
[----:B-1----:R-:W-:-:S04]  /*4530*/  LOP3.LUT R3, R2, UR5, RZ, 0x3c, !PT ;  /* 0x0000000502037c12 */ /* 0x002fc8000f8e3cff */
[----:B------:R-:W-:-:S04]  /*4540*/  SHF.L.U32 R3, R3, 0x1f, RZ ;  /* 0x0000001f03037819 */ /* 0x000fc800000006ff */
[----:B------:R-:W1:Y:S02]  /*4550*/  SYNCS.PHASECHK.TRANS64.TRYWAIT P0, [UR4], R3 ;  /* 0x00000003ff0075a7 */ /* 0x000e640008001104 */
[----:B-1----:R-:W-:Y:S05]  /*4560*/  @!P0 BRA `(.L_x_75) ;  /* 0x0000003000148947 */ /* 0x002fea0003800000 */
.L_x_142:
[----:B------:R-:W-:Y:S01]  /*4570*/  NOP ;  /* 0x0000000000007918 */ /* 0x000fe20000000000 */
[----:B-1----:R-:W1:Y:S01]  /*4580*/  LDS R0, [UR8+0x14] ;  /* 0x00001408ff007984 */ /* 0x002e620008000800 */
[----:B------:R-:W-:Y:S01]  /*4590*/  R2UR UR4, R15 ;  /* 0x000000000f0472ca */ /* 0x000fe200000e0000 */
[----:B------:R-:W-:Y:S01]  /*45a0*/  UMOV UR5, 0xffff ;  /* 0x0000ffff00057882 */ /* 0x000fe20000000000 */
[----:B------:R-:W-:-:S11]  /*45b0*/  UMOV UR6, 0x1 ;  /* 0x0000000100067882 */ /* 0x000fd60000000000 */
[----:B------:R-:W-:-:S04]  /*45c0*/  ULOP3.LUT UR4, UR4, 0xffff, URZ, 0xc0, !UPT ;  /* 0x0000ffff04047892 */ /* 0x000fc8000f8ec0ff */
[----:B------:R-:W-:-:S04]  /*45d0*/  USHF.R.U32.HI UR4, URZ, 0x5, UR4 ;  /* 0x00000005ff047899 */ /* 0x000fc80008011604 */
[----:B------:R-:W-:Y:S02]  /*45e0*/  USHF.L.U32 UR5, UR5, UR4, URZ ;  /* 0x0000000405057299 */ /* 0x000fe400080006ff */
[----:B------:R-:W-:-:S04]  /*45f0*/  USHF.L.U32 UR4, UR6, UR4, URZ ;  /* 0x0000000406047299 */ /* 0x000fc800080006ff */
[----:B-1----:R-:W-:-:S04]  /*4600*/  LOP3.LUT R0, R0, UR5, RZ, 0xc0, !PT ;  /* 0x0000000500007c12 */ /* 0x002fc8000f8ec0ff */
[----:B------:R-:W-:-:S13]  /*4610*/  ISETP.NE.AND P0, PT, R0, UR5, PT ;  /* 0x0000000500007c0c */ /* 0x000fda000bf05270 */
[----:B------:R-:W-:Y:S05]  /*4620*/  @P0 BRA `(.L_x_76) ;  /* 0x0000000000580947 */ /* 0x000fea0003800000 */
[----:B------:R-:W1:Y:S02]  /*4630*/  LDS R0, [UR8+0x18] ;  /* 0x00001808ff007984 */ /* 0x000e640008000800 */
[----:B-1----:R-:W-:-:S04]  /*4640*/  LOP3.LUT R0, R0, UR4, RZ, 0xc0, !PT ;  /* 0x0000000400007c12 */ /* 0x002fc8000f8ec0ff */
[----:B------:R-:W-:-:S13]  /*4650*/  ISETP.NE.AND P0, PT, R0, UR4, PT ;  /* 0x0000000400007c0c */ /* 0x000fda000bf05270 */
[----:B------:R-:W-:Y:S05]  /*4660*/  @P0 BRA `(.L_x_77) ;  /* 0x00000000003c0947 */ /* 0x000fea0003800000 */
[----:B------:R-:W1:Y:S01]  /*4670*/  S2R R2, SR_LANEID ;  /* 0x0000000000027919 */ /* 0x000e620000000000 */
[----:B------:R-:W-:Y:S01]  /*4680*/  ULOP3.LUT UR5, URZ, UR5, URZ, 0x33, !UPT ;  /* 0x00000005ff057292 */ /* 0x000fe2000f8e33ff */
[----:B------:R-:W-:Y:S01]  /*4690*/  LOP3.LUT R4, RZ, UR4, RZ, 0x33, !PT ;  /* 0x00000004ff047c12 */ /* 0x000fe2000f8e33ff */
[----:B------:R-:W-:Y:S02]  /*46a0*/  VOTEU.ANY UR4, UPT, PT ;  /* 0x0000000000047886 */ /* 0x000fe400038e0100 */
[----:B------:R-:W-:Y:S01]  /*46b0*/  UFLO.U32 UR4, UR4 ;  /* 0x00000004000472bd */ /* 0x000fe200080e0000 */
[----:B------:R-:W2:Y:S01]  /*46c0*/  REDUX UR6, R4 ;  /* 0x00000000040673c4 */ /* 0x000ea20000000000 */
[----:B------:R-:W-:-:S06]  /*46d0*/  IMAD.U32 R0, RZ, RZ, UR5 ;  /* 0x00000005ff007e24 */ /* 0x000fcc000f8e00ff */
[----:B------:R3:W-:Y:S01]  /*46e0*/  UTCATOMSWS.AND URZ, UR5 ;  /* 0x0000000500ff79e3 */ /* 0x0007e20008000000 */
[----:B------:R-:W4:Y:S01]  /*46f0*/  REDUX UR7, R0 ;  /* 0x00000000000773c4 */ /* 0x000f220000000000 */
[----:B-1----:R-:W-:Y:S01]  /*4700*/  ISETP.EQ.U32.AND P0, PT, R2, UR4, PT ;  /* 0x0000000402007c0c */ /* 0x002fe2000bf02070 */
[----:B--2---:R-:W-:Y:S01]  /*4710*/  IMAD.U32 R2, RZ, RZ, UR6 ;  /* 0x00000006ff027e24 */ /* 0x004fe2000f8e00ff */
[----:B----4-:R-:W-:-:S11]  /*4720*/  MOV R3, UR7 ;  /* 0x0000000700037c02 */ /* 0x010fd60008000f00 */
[----:B------:R3:W-:Y:S04]  /*4730*/  @P0 ATOMS.AND RZ, [UR8+0x14], R3 ;  /* 0x00001403ffff098c */ /* 0x0007e8000a800008 */
[----:B------:R3:W-:Y:S01]  /*4740*/  @P0 ATOMS.AND RZ, [UR8+0x18], R2 ;  /* 0x00001802ffff098c */ /* 0x0007e2000a800008 */
[----:B------:R-:W-:Y:S05]  /*4750*/  BRA `(.L_x_78) ;  /* 0x0000000000147947 */ /* 0x000fea0003800000 */
.L_x_77:
[----:B------:R-:W-:Y:S02]  /*4760*/  MOV R2, 0x4780 ;  /* 0x0000478000027802 */ /* 0x000fe40000000f00 */
[----:B-----5:R-:W-:Y:S05]  /*4770*/  CALL.REL.NOINC `($__internal_0_$__cuda_sm10x_tcgen05_guardrail_trap_col_being_dealloced_not_returned_by_alloc) ;  /* 0x0000003000407944 */ /* 0x020fea0003c00000 */
[----:B------:R-:W-:Y:S05]  /*4780*/  BRA `(.L_x_78) ;  /* 0x0000000000087947 */ /* 0x000fea0003800000 */
.L_x_76:
[----:B------:R-:W-:Y:S02]  /*4790*/  MOV R2, 0x47b0 ;  /* 0x000047b000027802 */ /* 0x000fe40000000f00 */
[----:B-----5:R-:W-:Y:S05]  /*47a0*/  CALL.REL.NOINC `($__internal_2_$__cuda_sm10x_tcgen05_guardrail_trap_unallocated_columns_being_dealloced) ;  /* 0x00000030004c7944 */ /* 0x020fea0003c00000 */
.L_x_78:
[----:B------:R-:W-:Y:S01]  /*47b0*/  NOP ;  /* 0x0000000000007918 */ /* 0x000fe20000000000 */
[----:B---3--:R-:W-:Y:S05]  /*47c0*/  EXIT ;  /* 0x000000000000794d */ /* 0x008fea0003800000 */
.L_x_60:
[----:B------:R-:W-:-:S09]  /*47d0*/  UISETP.NE.OR UP0, UPT, UR18, 0x3, !UP3 ;  /* 0x000000031200788c */ /* 0x000fd2000df05670 */
[----:B------:R-:W-:Y:S05]  /*47e0*/  BRA.U UP0, `(.L_x_79) ;  /* 0x0000000d00807547 */ /* 0x000fea000b800000 */
[----:B------:R-:W2:Y:S01]  /*47f0*/  LDCU.64 UR4, c[0x0][0x888] ;  /* 0x00011100ff0477ac */ /* 0x000ea20008000a00 */
[----:B------:R-:W3:Y:S01]  /*4800*/  LDC.64 R12, c[0x0][0x348] ;  /* 0x0000d200ff0c7b82 */ /* 0x000ee20000000a00 */
[----:B------:R-:W-:Y:S02]  /*4810*/  HFMA2 R9, -RZ, RZ, 0, 0 ;  /* 0x00000000ff097431 */ /* 0x000fe400000001ff */
[----:B------:R-:W-:Y:S01]  /*4820*/  IMAD.MOV.U32 R11, RZ, RZ, 0x1 ;  /* 0x00000001ff0b7424 */ /* 0x000fe200078e00ff */
[----:B------:R-:W4:Y:S01]  /*4830*/  LDCU UR30, c[0x0][0x370] ;  /* 0x00006e00ff1e77ac */ /* 0x000f220008000800 */
[----:B------:R-:W-:Y:S01]  /*4840*/  IMAD.MOV.U32 R10, RZ, RZ, RZ ;  /* 0x000000ffff0a7224 */ /* 0x000fe200078e00ff */
[----:B------:R-:W-:Y:S01]  /*4850*/  MOV R8, 0x800 ;  /* 0x0000080000087802 */ /* 0x000fe20000000f00 */
[----:B------:R-:W4:Y:S01]  /*4860*/  LDCU.128 UR32, c[0x0][0xb10] ;  /* 0x00016200ff2077ac */ /* 0x000f220008000c00 */
[----:B------:R-:W1:Y:S01]  /*4870*/  LDCU UR27, c[0x0][0x374] ;  /* 0x00006e80ff1b77ac */ /* 0x000e620008000800 */
[----:B------:R-:W1:Y:S01]  /*4880*/  LDCU.64 UR28, c[0x0][0x890] ;  /* 0x00011200ff1c77ac */ /* 0x000e620008000a00 */
[----:B--2---:R-:W-:Y:S01]  /*4890*/  UISETP.NE.U32.AND UP0, UPT, UR4, URZ, UPT ;  /* 0x000000ff0400728c */ /* 0x004fe2000bf05070 */
[----:B------:R-:W2:Y:S01]  /*48a0*/  LDCU UR16, c[0x0][0xb0c] ;  /* 0x00016180ff1077ac */ /* 0x000ea20008000800 */
[----:B------:R-:W3:Y:S01]  /*48b0*/  LDCU UR38, c[0x0][0xb20] ;  /* 0x00016400ff2677ac */ /* 0x000ee20008000800 */
[----:B------:R-:W3:Y:S01]  /*48c0*/  LDCU UR4, c[0x0][0xb30] ;  /* 0x00016600ff0477ac */ /* 0x000ee20008000800 */
[----:B----4-:R-:W-:-:S02]  /*48d0*/  UIMAD.WIDE.U32 UR6, UR30, UR32, URZ ;  /* 0x000000201e0672a5 */ /* 0x010fc4000f8e00ff */
[----:B-1----:R-:W-:Y:S02]  /*48e0*/  UIMAD.WIDE.U32 UR8, UR27, UR35, URZ ;  /* 0x000000231b0872a5 */ /* 0x002fe4000f8e00ff */
[----:B------:R-:W-:Y:S02]  /*48f0*/  USEL UR37, URZ, 0x1, UP5 ;  /* 0x00000001ff257887 */ /* 0x000fe4000a800000 */
[----:B------:R-:W-:Y:S02]  /*4900*/  UISETP.NE.U32.AND UP6, UPT, UR28, URZ, UPT ;  /* 0x000000ff1c00728c */ /* 0x000fe4000bfc5070 */
[----:B------:R-:W-:Y:S01]  /*4910*/  UISETP.NE.AND.EX UP5, UPT, UR5, URZ, UPT, UP0 ;  /* 0x000000ff0500728c */ /* 0x000fe2000bfa5300 */
[----:B------:R-:W-:Y:S01]  /*4920*/  UMOV UR24, 0x400 ;  /* 0x0000040000187882 */ /* 0x000fe20000000000 */
[----:B------:R-:W-:Y:S01]  /*4930*/  UISETP.NE.AND UP0, UPT, UR39, 0x1, UPT ;  /* 0x000000012700788c */ /* 0x000fe2000bf05270 */
[----:B------:R-:W-:Y:S01]  /*4940*/  UMOV UR6, UR7 ;  /* 0x0000000700067c82 */ /* 0x000fe20008000000 */
[----:B------:R-:W-:Y:S01]  /*4950*/  UMOV UR31, UR9 ;  /* 0x00000009001f7c82 */ /* 0x000fe20008000000 */
[----:B--2---:R-:W-:Y:S01]  /*4960*/  UISETP.NE.AND UP0, UPT, UR16, 0x1, UPT ;  /* 0x000000011000788c */ /* 0x004fe2000bf05270 */
[----:B------:R-:W-:Y:S01]  /*4970*/  UMOV UR25, URZ ;  /* 0x000000ff00197c82 */ /* 0x000fe20008000000 */
[----:B------:R-:W-:-:S02]  /*4980*/  UPLOP3.LUT UP4, UPT, UPT, UPT, UPT, 0x40, 0x4 ;  /* 0x000000000004789c */ /* 0x000fc40003f8e870 */
[----:B------:R-:W-:Y:S01]  /*4990*/  UISETP.GE.AND UP2, UPT, UR39, 0x1, UPT ;  /* 0x000000012700788c */ /* 0x000fe2000bf46270 */
[----:B------:R-:W1:Y:S01]  /*49a0*/  LDCU.64 UR14, c[0x0][0xb28] ;  /* 0x00016500ff0e77ac */ /* 0x000e620008000a00 */
[----:B------:R-:W-:Y:S02]  /*49b0*/  ULEA UR24, UR55, UR24, 0x18 ;  /* 0x0000001837187291 */ /* 0x000fe4000f8ec0ff */
[----:B------:R-:W-:Y:S02]  /*49c0*/  UISETP.NE.AND.EX UP6, UPT, UR29, URZ, UPT, UP6 ;  /* 0x000000ff1d00728c */ /* 0x000fe4000bfc5360 */
[----:B------:R-:W-:Y:S02]  /*49d0*/  USHF.R.U32.HI UR36, URZ, UR33, UR6 ;  /* 0x00000021ff247299 */ /* 0x000fe40008011606 */
[----:B---3--:R-:W-:Y:S02]  /*49e0*/  USHF.R.U32.HI UR31, URZ, UR38, UR31 ;  /* 0x00000026ff1f7299 */ /* 0x008fe4000801161f */
[----:B------:R-:W-:-:S02]  /*49f0*/  UISETP.NE.AND UP0, UPT, UR34, 0x1, UPT ;  /* 0x000000012200788c */ /* 0x000fc4000bf05270 */
[----:B------:R-:W-:-:S11]  /*4a00*/  UISETP.NE.AND UP3, UPT, UR4, 0x1, UPT ;  /* 0x000000010400788c */ /* 0x000fd6000bf65270 */
.L_x_87:
[C---:B------:R-:W-:Y:S02]  /*4a10*/  LEA R3, R10.reuse, UR24, 0x3 ;  /* 0x000000180a037c11 */ /* 0x040fe4000f8e18ff */
[----:B------:R-:W-:Y:S02]  /*4a20*/  SHF.L.U32 R0, R9, 0x1f, RZ ;  /* 0x0000001f09007819 */ /* 0x000fe400000006ff */
[----:B------:R-:W-:Y:S02]  /*4a30*/  LEA R5, R10, UR24, 0x4 ;  /* 0x000000180a057c11 */ /* 0x000fe4000f8e20ff */
[----:B--2---:R-:W2:Y:S02]  /*4a40*/  SYNCS.PHASECHK.TRANS64.TRYWAIT P0, [R3+URZ+0x80], R0 ;  /* 0x00008000030075a7 */ /* 0x004ea400080011ff */
[----:B--2---:R-:W-:Y:S05]  /*4a50*/  @!P0 BRA `(.L_x_80) ;  /* 0x0000002800f08947 */ /* 0x004fea0003800000 */
.L_x_143:
[----:B------:R-:W3:Y:S01]  /*4a60*/  LDS.128 R4, [R5+0x110] ;  /* 0x0001100005047984 */ /* 0x000ee20000000c00 */
[----:B------:R-:W-:Y:S01]  /*4a70*/  UISETP.GE.AND UP0, UPT, UR39, 0x1, UPT ;  /* 0x000000012700788c */ /* 0x000fe2000bf06270 */
[----:B------:R-:W-:Y:S01]  /*4a80*/  @!PT LDS RZ, [RZ] ;  /* 0x00000000fffff984 */ /* 0x000fe20000000800 */
[----:B------:R-:W-:Y:S01]  /*4a90*/  @!PT LDS RZ, [RZ] ;  /* 0x00000000fffff984 */ /* 0x000fe20000000800 */
[----:B------:R-:W-:Y:S01]  /*4aa0*/  @!PT LDS RZ, [RZ] ;  /* 0x00000000fffff984 */ /* 0x000fe20000000800 */
[----:B------:R-:W-:Y:S01]  /*4ab0*/  @!PT LDS RZ, [RZ] ;  /* 0x00000000fffff984 */ /* 0x000fe20000000800 */
[----:B------:R4:W-:Y:S06]  /*4ac0*/  MEMBAR.ALL.CTA ;  /* 0x0000000000007992 */ /* 0x0009ec0000008000 */
[----:B----4-:R-:W4:Y:S01]  /*4ad0*/  FENCE.VIEW.ASYNC.S ;  /* 0x00000000000073c6 */ /* 0x010f220000000000 */
[----:B---3--:R-:W-:Y:S11]  /*4ae0*/  LOP3.LUT P0, RZ, R6, 0x1, RZ, 0xc0, !PT ;  /* 0x0000000106ff7812 */ /* 0x008ff6000780c0ff */
[----:B------:R-:W-:Y:S02]  /*4af0*/  @!UPT UIADD3 URZ, UPT, UPT, URZ, URZ, URZ ;  /* 0x000000fffffff290 */ /* 0x000fe4000fffe0ff */
[----:B----4-:R-:W-:Y:S01]  /*4b00*/  VOTEU.ANY UP2, P0 ;  /* 0x0000000000ff7886 */ /* 0x010fe20000040100 */
[----:B------:R-:W-:Y:S11]  /*4b10*/  PLOP3.LUT P0, PT, PT, PT, UP2, 0x80, 0x8 ;  /* 0x000000000008781c */ /* 0x000ff60003f0f028 */
[----:B------:R-:W-:Y:S02]  /*4b20*/  @!UPT UIADD3 URZ, UPT, UPT, URZ, URZ, URZ ;  /* 0x000000fffffff290 */ /* 0x000fe4000fffe0ff */
[----:B--2---:R-:W-:Y:S02]  /*4b30*/  @P0 SHF.R.U32.HI R0, RZ, 0x10, R5 ;  /* 0x00000010ff000819 */ /* 0x004fe40000011605 */
[----:B------:R-:W-:Y:S02]  /*4b40*/  @P0 MOV R2, R4 ;  /* 0x0000000400020202 */ /* 0x000fe40000000f00 */
[----:B------:R-:W-:Y:S01]  /*4b50*/  @P0 R2UR UR4, R0 ;  /* 0x00000000000402ca */ /* 0x000fe200000e0000 */
[----:B------:R-:W-:Y:S01]  /*4b60*/  VIADD R0, R3, 0x90 ;  /* 0x0000009003007836 */ /* 0x000fe20000000000 */
[----:B------:R-:W-:Y:S02]  /*4b70*/  @P0 LOP3.LUT R4, R5, 0xffff, RZ, 0xc0, !PT ;  /* 0x0000ffff05040812 */ /* 0x000fe400078ec0ff */
[----:B------:R-:W-:Y:S02]  /*4b80*/  @P0 R2UR UR6, R2 ;  /* 0x00000000020602ca */ /* 0x000fe400000e0000 */
[----:B------:R-:W-:Y:S02]  /*4b90*/  PRMT R0, RZ, 0x654, R0 ;  /* 0x00000654ff007816 */ /* 0x000fe40000000000 */
[----:B------:R-:W-:Y:S02]  /*4ba0*/  @P0 R2UR UR5, R4 ;  /* 0x00000000040502ca */ /* 0x000fe400000e0000 */
[----:B------:R2:W-:Y:S03]  /*4bb0*/  SYNCS.ARRIVE.TRANS64.RED.A1T0 RZ, [R0+URZ], RZ ;  /* 0x000000ff00ff79a7 */ /* 0x0005e600081004ff */
[----:B------:R-:W-:Y:S04]  /*4bc0*/  @UP2 UMOV UR26, UR4 ;  /* 0x00000004001a2c82 */ /* 0x000fe80008000000 */
[----:B------:R-:W-:Y:S04]  /*4bd0*/  @UP2 UMOV UR13, UR6 ;  /* 0x00000006000d2c82 */ /* 0x000fe80008000000 */
[----:B------:R-:W-:Y:S01]  /*4be0*/  @UP2 UMOV UR7, UR5 ;  /* 0x0000000500072c82 */ /* 0x000fe20008000000 */
[----:B------:R-:W-:Y:S05]  /*4bf0*/  BRA.U !UP0, `(.L_x_81) ;  /* 0x0000000108c07547 */ /* 0x000fea000b800000 */
[----:B------:R-:W-:Y:S02]  /*4c00*/  UIMAD.WIDE.U32 UR10, UR7, UR35, URZ ;  /* 0x00000023070a72a5 */ /* 0x000fe4000f8e00ff */
[----:B------:R-:W-:Y:S02]  /*4c10*/  UP2UR UR12, UPR, URZ, 0x4 ;  /* 0x00000004ff0c7883 */ /* 0x000fe40008000000 */
[----:B------:R-:W-:Y:S02]  /*4c20*/  UISETP.NE.AND UP2, UPT, UR34, 0x1, UPT ;  /* 0x000000012200788c */ /* 0x000fe4000bf45270 */
[----:B------:R-:W-:Y:S02]  /*4c30*/  UIMAD.WIDE.U32 UR18, UR13, UR32, URZ ;  /* 0x000000200d1272a5 */ /* 0x000fe4000f8e00ff */
[----:B------:R-:W-:Y:S02]  /*4c40*/  USEL UR4, UR27, UR31, !UP2 ;  /* 0x0000001f1b047287 */ /* 0x000fe4000d000000 */
[----:B------:R-:W-:Y:S02]  /*4c50*/  UISETP.NE.AND UP0, UPT, UR16, 0x1, UPT ;  /* 0x000000011000788c */ /* 0x000fe4000bf05270 */
[----:B------:R-:W-:Y:S02]  /*4c60*/  UP2UR UR17, UPR, URZ, 0x2 ;  /* 0x00000002ff117883 */ /* 0x000fe40008000000 */
[----:B------:R-:W-:Y:S02]  /*4c70*/  UISETP.NE.AND UP1, UPT, UR39, 0x1, UPT ;  /* 0x000000012700788c */ /* 0x000fe4000bf25270 */
[----:B-1----:R-:W-:Y:S02]  /*4c80*/  UIMAD.WIDE.U32 UR20, UR4, UR14, URZ ;  /* 0x0000000e041472a5 */ /* 0x002fe4000f8e00ff */
[----:B------:R-:W-:Y:S01]  /*4c90*/  USEL UR8, UR30, UR36, !UP0 ;  /* 0x000000241e087287 */ /* 0x000fe2000c000000 */
[----:B------:R-:W-:Y:S02]  /*4ca0*/  UMOV UR5, UR11 ;  /* 0x0000000b00057c82 */ /* 0x000fe40008000000 */
[----:B------:R-:W-:Y:S02]  /*4cb0*/  USHF.R.U32.HI UR6, URZ, UR38, UR5 ;  /* 0x00000026ff067299 */ /* 0x000fe40008011605 */
[----:B------:R-:W-:Y:S02]  /*4cc0*/  UIMAD.WIDE.U32 UR22, UR8, UR14, URZ ;  /* 0x0000000e081672a5 */ /* 0x000fe4000f8e00ff */
[----:B------:R-:W-:Y:S02]  /*4cd0*/  USEL UR6, UR7, UR6, !UP2 ;  /* 0x0000000607067287 */ /* 0x000fe4000d000000 */
[----:B------:R-:W-:Y:S02]  /*4ce0*/  UISETP.NE.AND UP2, UPT, UR12, URZ, UPT ;  /* 0x000000ff0c00728c */ /* 0x000fe4000bf45270 */
[----:B------:R-:W-:Y:S01]  /*4cf0*/  UIMAD.WIDE.U32 UR10, UR6, UR14, URZ ;  /* 0x0000000e060a72a5 */ /* 0x000fe2000f8e00ff */
[----:B------:R-:W-:Y:S02]  /*4d00*/  UMOV UR5, UR19 ;  /* 0x0000001300057c82 */ /* 0x000fe40008000000 */
[----:B------:R-:W-:Y:S03]  /*4d10*/  USHF.R.U32.HI UR9, URZ, UR33, UR5 ;  /* 0x00000021ff097299 */ /* 0x000fe60008011605 */
[----:B------:R-:W-:Y:S02]  /*4d20*/  UMOV UR5, UR21 ;  /* 0x0000001500057c82 */ /* 0x000fe40008000000 */
[----:B------:R-:W-:Y:S03]  /*4d30*/  @UP1 USHF.R.U32.HI UR4, URZ, UR15, UR5 ;  /* 0x0000000fff041299 */ /* 0x000fe60008011605 */
[----:B------:R-:W-:Y:S01]  /*4d40*/  UMOV UR5, UR23 ;  /* 0x0000001700057c82 */ /* 0x000fe20008000000 */
[----:B------:R-:W-:Y:S02]  /*4d50*/  UIMAD UR4, UR39, UR4, URZ ;  /* 0x00000004270472a4 */ /* 0x000fe4000f8e02ff */
[----:B------:R-:W-:Y:S02]  /*4d60*/  @UP1 USHF.R.U32.HI UR8, URZ, UR15, UR5 ;  /* 0x0000000fff081299 */ /* 0x000fe40008011605 */
[----:B------:R-:W-:Y:S02]  /*4d70*/  USEL UR5, UR13, UR9, !UP0 ;  /* 0x000000090d057287 */ /* 0x000fe4000c000000 */
[----:B------:R-:W-:Y:S02]  /*4d80*/  UIMAD UR9, UR39, UR8, URZ ;  /* 0x00000008270972a4 */ /* 0x000fe4000f8e02ff */
[----:B------:R-:W-:Y:S03]  /*4d90*/  UISETP.GE.AND UP0, UPT, UR6, UR4, UPT ;  /* 0x000000040600728c */ /* 0x000fe6000bf06270 */
[----:B------:R-:W-:Y:S01]  /*4da0*/  UMOV UR4, UR11 ;  /* 0x0000000b00047c82 */ /* 0x000fe20008000000 */
[----:B------:R-:W-:Y:S02]  /*4db0*/  UISETP.GE.OR UP0, UPT, UR5, UR9, UP0 ;  /* 0x000000090500728c */ /* 0x000fe40008706670 */
[----:B------:R-:W-:Y:S02]  /*4dc0*/  USHF.R.U32.HI UR4, URZ, UR15, UR4 ;  /* 0x0000000fff047299 */ /* 0x000fe40008011604 */
[----:B------:R-:W-:Y:S02]  /*4dd0*/  UIMAD.WIDE.U32 UR10, UR5, UR14, URZ ;  /* 0x0000000e050a72a5 */ /* 0x000fe4000f8e00ff */
[----:B------:R-:W-:Y:S04]  /*4de0*/  USEL UR12, UR6, UR4, !UP1 ;  /* 0x00000004060c7287 */ /* 0x000fe8000c800000 */
[----:B------:R-:W-:Y:S01]  /*4df0*/  UIADD3 UR9, UPT, UPT, -UR12, URZ, URZ ;  /* 0x000000ff0c097290 */ /* 0x000fe2000fffe1ff */
[----:B------:R-:W-:Y:S02]  /*4e00*/  @!UP0 UMOV UR4, UR11 ;  /* 0x0000000b00048c82 */ /* 0x000fe40008000000 */
[----:B------:R-:W-:Y:S02]  /*4e10*/  @!UP0 USHF.R.U32.HI UR4, URZ, UR15, UR4 ;  /* 0x0000000fff048299 */ /* 0x000fe40008011604 */
[----:B------:R-:W-:Y:S02]  /*4e20*/  UIMAD UR9, UR39, UR9, UR6 ;  /* 0x00000009270972a4 */ /* 0x000fe4000f8e0206 */
[----:B------:R-:W-:Y:S02]  /*4e30*/  @!UP0 USEL UR4, UR5, UR4, !UP1 ;  /* 0x0000000405048287 */ /* 0x000fe4000c800000 */
[----:B------:R-:W-:Y:S02]  /*4e40*/  UISETP.NE.AND UP1, UPT, UR17, URZ, UPT ;  /* 0x000000ff1100728c */ /* 0x000fe4000bf25270 */
[----:B------:R-:W-:Y:S02]  /*4e50*/  @!UP0 UIMAD UR9, UR8, UR9, UR4 ;  /* 0x00000009080982a4 */ /* 0x000fe4000f8e0204 */
[----:B------:R-:W-:Y:S02]  /*4e60*/  @!UP0 UIADD3 UR10, UPT, UPT, UR12, -UR4, URZ ;  /* 0x800000040c0a8290 */ /* 0x000fe4000fffe0ff */
[----:B------:R-:W-:Y:S02]  /*4e70*/  UIADD3 UR4, UPT, UPT, -UR5, URZ, URZ ;  /* 0x000000ff05047290 */ /* 0x000fe4000fffe1ff */
[----:B------:R-:W-:Y:S02]  /*4e80*/  UIADD3 UR8, UPT, UPT, -UR6, URZ, URZ ;  /* 0x000000ff06087290 */ /* 0x000fe4000fffe1ff */
[----:B------:R-:W-:Y:S02]  /*4e90*/  @!UP0 UIMAD UR6, UR10, UR39, UR5 ;  /* 0x000000270a0682a4 */ /* 0x000fe4000f8e0205 */
[----:B------:R-:W-:Y:S02]  /*4ea0*/  UIMAD UR13, UR16, UR4, UR13 ;  /* 0x00000004100d72a4 */ /* 0x000fe4000f8e020d */
[----:B------:R-:W-:Y:S01]  /*4eb0*/  UIMAD UR7, UR34, UR8, UR7 ;  /* 0x00000008220772a4 */ /* 0x000fe2000f8e0207 */
[----:B------:R-:W-:Y:S02]  /*4ec0*/  @!UP0 UMOV UR5, UR9 ;  /* 0x0000000900058c82 */ /* 0x000fe40008000000 */
[----:B------:R-:W-:Y:S02]  /*4ed0*/  UIMAD UR13, UR5, UR16, UR13 ;  /* 0x00000010050d72a4 */ /* 0x000fe4000f8e020d */
[----:B------:R-:W-:Y:S11]  /*4ee0*/  UIMAD UR7, UR6, UR34, UR7 ;  /* 0x00000022060772a4 */ /* 0x000ff6000f8e0207 */
[----:B------:R-:W-:Y:S01]  /*4ef0*/  @!UPT UIADD3 URZ, UPT, UPT, URZ, URZ, URZ ;  /* 0x000000fffffff290 */ /* 0x000fe2000fffe0ff */
.L_x_81:
[----:B------:R-:W3:Y:S01]  /*4f00*/  @!UP3 LDCU.128 UR20, c[0x0][0xb10] ;  /* 0x00016200ff14b7ac */ /* 0x000ee20008000c00 */
[----:B------:R-:W-:Y:S04]  /*4f10*/  ISETP.NE.U32.AND P0, PT, RZ, UR28, PT ;  /* 0x0000001cff007c0c */ /* 0x000fe8000bf05070 */
[----:B------:R-:W-:Y:S01]  /*4f20*/  ISETP.NE.AND.EX P0, PT, RZ, UR29, PT, P0 ;  /* 0x0000001dff007c0c */ /* 0x000fe2000bf05300 */
[----:B------:R-:W4:Y:S01]  /*4f30*/  @!UP3 LDCU UR5, c[0x0][0xb0c] ;  /* 0x00016180ff05b7ac */ /* 0x000f220008000800 */
[----:B---3--:R-:W-:Y:S07]  /*4f40*/  UIMAD.WIDE.U32 UR8, UR13, UR20, URZ ;  /* 0x000000140d0872a5 */ /* 0x008fee000f8e00ff */
[----:B------:R-:W-:Y:S01]  /*4f50*/  @!UP3 UMOV UR4, UR9 ;  /* 0x000000090004bc82 */ /* 0x000fe20008000000 */
[----:B----4-:R-:W-:Y:S02]  /*4f60*/  @!UP3 UISETP.NE.AND UP0, UPT, UR5, 0x1, UPT ;  /* 0x000000010500b88c */ /* 0x010fe4000bf05270 */
[----:B------:R-:W-:Y:S02]  /*4f70*/  @!UP3 USHF.R.U32.HI UR4, URZ, UR21, UR4 ;  /* 0x00000015ff04b299 */ /* 0x000fe40008011604 */
[----:B------:R-:W-:Y:S02]  /*4f80*/  UIMAD.WIDE.U32 UR8, UR7, UR23, URZ ;  /* 0x00000017070872a5 */ /* 0x000fe4000f8e00ff */
[----:B------:R-:W-:Y:S02]  /*4f90*/  @!UP3 USEL UR10, UR13, UR4, !UP0 ;  /* 0x000000040d0ab287 */ /* 0x000fe4000c000000 */
[----:B------:R-:W-:Y:S03]  /*4fa0*/  @!UP3 UISETP.NE.AND UP0, UPT, UR22, 0x1, UPT ;  /* 0x000000011600b88c */ /* 0x000fe6000bf05270 */
[----:B------:R-:W-:Y:S02]  /*4fb0*/  @!UP3 UMOV UR6, UR9 ;  /* 0x000000090006bc82 */ /* 0x000fe40008000000 */
[----:B------:R-:W3:Y:S02]  /*4fc0*/  @!UP3 LDCU UR4, c[0x0][0xb20] ;  /* 0x00016400ff04b7ac */ /* 0x000ee40008000800 */
[----:B---3--:R-:W-:Y:S04]  /*4fd0*/  @!UP3 USHF.R.U32.HI UR6, URZ, UR4, UR6 ;  /* 0x00000004ff06b299 */ /* 0x008fe80008011606 */
[----:B------:R-:W-:Y:S04]  /*4fe0*/  @!UP3 USEL UR6, UR7, UR6, !UP0 ;  /* 0x000000060706b287 */ /* 0x000fe8000c000000 */
[----:B------:R-:W-:Y:S02]  /*4ff0*/  @!UP3 UIADD3 UR4, UPT, UPT, -UR10, UR6, URZ ;  /* 0x000000060a04b290 */ /* 0x000fe4000fffe1ff */
[----:B------:R-:W-:Y:S02]  /*5000*/  @!UP3 UIADD3 UR6, UPT, UPT, UR10, -UR6, URZ ;  /* 0x800000060a06b290 */ /* 0x000fe4000fffe0ff */
[----:B------:R-:W-:Y:S02]  /*5010*/  @!UP3 UIMAD UR13, UR4, UR5, UR13 ;  /* 0x00000005040db2a4 */ /* 0x000fe4000f8e020d */
[----:B------:R-:W-:Y:S01]  /*5020*/  @!UP3 UIMAD UR7, UR6, UR22, UR7 ;  /* 0x000000160607b2a4 */ /* 0x000fe2000f8e0207 */
[----:B------:R-:W-:Y:S11]  /*5030*/  BRA.U UP4, `(.L_x_82) ;  /* 0x0000000104107547 */ /* 0x000ff6000b800000 */
[----:B--2---:R-:W-:Y:S04]  /*5040*/  MOV R0, UR37 ;  /* 0x0000002500007c02 */ /* 0x004fe80008000f00 */
[----:B------:R-:W-:Y:S04]  /*5050*/  SHF.L.U32 R3, R0, 0x1f, RZ ;  /* 0x0000001f00037819 */ /* 0x000fe800000006ff */
[----:B------:R-:W2:Y:S02]  /*5060*/  SYNCS.PHASECHK.TRANS64.TRYWAIT P1, [UR24+0x78], R3 ;  /* 0x00007803ff0075a7 */ /* 0x000ea40008021118 */
[----:B--2---:R-:W-:Y:S05]  /*5070*/  @!P1 BRA `(.L_x_83) ;  /* 0x00000024007c9947 */ /* 0x004fea0003800000 */
.L_x_82:
[----:B------:R-:W-:Y:S05]  /*5080*/  BRA.U !UP6, `(.L_x_84) ;  /* 0x000000010e387547 */ /* 0x000fea000b800000 */
[----:B------:R-:W-:Y:S01]  /*5090*/  UPLOP3.LUT UP1, UPT, UPT, UPT, UP5, 0x80, 0x8 ;  /* 0x000000000008789c */ /* 0x000fe20003f2f050 */
[----:B--2---:R-:W-:Y:S01]  /*50a0*/  HFMA2 R0, -RZ, RZ, 0, 5.9604644775390625e-08 ;  /* 0x00000001ff007431 */ /* 0x004fe200000001ff */
[----:B------:R-:W2:Y:S01]  /*50b0*/  LDCU.64 UR8, c[0x0][0x358] ;  /* 0x00006b00ff0877ac */ /* 0x000ea20008000a00 */
[----:B------:R-:W-:Y:S03]  /*50c0*/  IMAD.MOV.U32 R23, RZ, RZ, 0x1 ;  /* 0x00000001ff177424 */ /* 0x000fe600078e00ff */
[----:B------:R-:W-:Y:S05]  /*50d0*/  PLOP3.LUT P1, PT, PT, PT, UP1, 0x80, 0x8 ;  /* 0x000000000008781c */ /* 0x000fea0003f2f018 */
[----:B------:R-:W3:Y:S01]  /*50e0*/  @UP1 LDCU.64 UR4, c[0x0][0x888] ;  /* 0x00011100ff0417ac */ /* 0x000ee20008000a00 */
[----:B------:R-:W-:Y:S07]  /*50f0*/  @UP1 UIMAD UR6, UR60, UR28, URZ ;  /* 0x0000001c3c0612a4 */ /* 0x000fee000f8e02ff */
[----:B------:R-:W-:Y:S01]  /*5100*/  @!P1 PRMT R23, R0, 0x7610, R23 ;  /* 0x0000761000179816 */ /* 0x000fe20000000017 */
[----:B---3--:R-:W-:Y:S06]  /*5110*/  @UP1 UIMAD.WIDE UR4, UR6, 0x4, UR4 ;  /* 0x00000004060418a5 */ /* 0x008fec000f8e0204 */
[----:B------:R-:W-:Y:S01]  /*5120*/  IMAD.U32 R2, RZ, RZ, UR4 ;  /* 0x00000004ff027e24 */ /* 0x000fe2000f8e00ff */
[----:B------:R-:W-:Y:S04]  /*5130*/  MOV R3, UR5 ;  /* 0x0000000500037c02 */ /* 0x000fe80008000f00 */
[----:B------:R-:W3:Y:S01]  /*5140*/  @!UP1 LDCU UR4, c[0x0][0x880] ;  /* 0x00011000ff0497ac */ /* 0x000ee20008000800 */
[----:B--2--5:R4:W5:Y:S02]  /*5150*/  @P1 LDG.E R19, desc[UR8][R2.64] ;  /* 0x0000000802131981 */ /* 0x024964000c1e1900 */
[----:B---34-:R-:W-:Y:S07]  /*5160*/  @!P1 IMAD.U32 R19, RZ, RZ, UR4 ;  /* 0x00000004ff139e24 */ /* 0x018fee000f8e00ff */
.L_x_84:
[----:B-----5:R-:W-:Y:S01]  /*5170*/  @!P0 FSETP.EQ.AND P2, PT, R19, RZ, PT ;  /* 0x000000ff1300820b */ /* 0x020fe20003f42000 */
[----:B------:R-:W-:Y:S01]  /*5180*/  @!UPT UIADD3 URZ, UPT, UPT, URZ, URZ, URZ ;  /* 0x000000fffffff290 */ /* 0x000fe2000fffe0ff */
[----:B------:R-:W-:Y:S11]  /*5190*/  @!P0 BRA `(.L_x_85) ;  /* 0x0000000000148947 */ /* 0x000ff60003800000 */
[----:B------:R-:W-:Y:S02]  /*51a0*/  LOP3.LUT P0, RZ, R23, 0xff, RZ, 0xc0, !PT ;  /* 0x000000ff17ff7812 */ /* 0x000fe4000780c0ff */
[----:B------:R-:W-:Y:S04]  /*51b0*/  PLOP3.LUT P2, PT, PT, PT, UP1, 0x80, 0x8 ;  /* 0x000000000008781c */ /* 0x000fe80003f4f018 */
[----:B------:R-:W-:Y:S07]  /*51c0*/  PLOP3.LUT P2, PT, P2, PT, PT, 0x8, 0x80 ;  /* 0x000000000080781c */ /* 0x000fee000174e170 */
[----:B------:R-:W-:Y:S11]  /*51d0*/  @P0 FSETP.EQ.AND P2, PT, R19, RZ, PT ;  /* 0x000000ff1300020b */ /* 0x000ff60003f42000 */
[----:B------:R-:W-:Y:S02]  /*51e0*/  @!UPT UIADD3 URZ, UPT, UPT, URZ, URZ, URZ ;  /* 0x000000fffffff290 */ /* 0x000fe4000fffe0ff */
.L_x_85:
[----:B------:R-:W-:Y:S01]  /*51f0*/  ULEA UR4, UR25, UR24, 0x3 ;  /* 0x0000001819047291 */ /* 0x000fe2000f8e18ff */
[----:B--2---:R-:W-:Y:S02]  /*5200*/  SHF.L.U32 R0, R11, 0x1f, RZ ;  /* 0x0000001f0b007819 */ /* 0x004fe400000006ff */
[----:B------:R-:W-:Y:S01]  /*5210*/  ELECT P1, URZ, PT ;  /* 0x0000000000ff782f */ /* 0x000fe20003820000 */
[----:B------:R-:W-:Y:S05]  /*5220*/  VIADD R10, R10, 0x1 ;  /* 0x000000010a0a7836 */ /* 0x000fea0000000000 */
[----:B------:R-:W2:Y:S02]  /*5230*/  SYNCS.PHASECHK.TRANS64.TRYWAIT P0, [UR4+0x60], R0 ;  /* 0x00006000ff0075a7 */ /* 0x000ea40008001104 */
[----:B--2---:R-:W-:Y:S05]  /*5240*/  @!P0 BRA `(.L_x_86) ;  /* 0x0000002400208947 */ /* 0x004fea0003800000 */
.L_x_146:
[----:B------:R-:W-:Y:S01]  /*5250*/  UIADD3 UR9, UPT, UPT, UR4, 0x50, URZ ;  /* 0x0000005004097890 */ /* 0x000fe2000fffe0ff */
[----:B------:R-:W-:Y:S01]  /*5260*/  PLOP3.LUT P1, PT, P2, P1, PT, 0xf2, 0x2f ;  /* 0x00000000002f781c */ /* 0x000fe20001723e72 */
[----:B------:R-:W-:Y:S01]  /*5270*/  UPLOP3.LUT UP4, UPT, UPT, UPT, UPT, 0x80, 0x8 ;  /* 0x000000000008789c */ /* 0x000fe20003f8f070 */
[----:B------:R-:W-:Y:S01]  /*5280*/  R2UR UR23, R41 ;  /* 0x00000000291772ca */ /* 0x000fe200000e0000 */
[----:B------:R-:W-:Y:S01]  /*5290*/  UMOV UR20, 0x0 ;  /* 0x0000000000147882 */ /* 0x000fe20000000000 */
[----:B------:R-:W-:Y:S01]  /*52a0*/  UMOV UR21, 0x10000000 ;  /* 0x1000000000157882 */ /* 0x000fe20000000000 */
[----:B------:R-:W-:Y:S01]  /*52b0*/  UMOV UR12, UR60 ;  /* 0x0000003c000c7c82 */ /* 0x000fe20008000000 */
[----:B------:R-:W-:Y:S01]  /*52c0*/  R2UR UR22, R42 ;  /* 0x000000002a1672ca */ /* 0x000fe200000e0000 */
[----:B------:R-:W-:Y:S06]  /*52d0*/  UMOV UR60, UR26 ;  /* 0x0000001a003c7c82 */ /* 0x000fec0008000000 */
[----:B------:R-:W-:Y:S01]  /*52e0*/  VOTEU.ALL UP0, P1 ;  /* 0x0000000000ff7886 */ /* 0x000fe20000800000 */
[----:B------:R-:W-:Y:S04]  /*52f0*/  @!P1 IADD3 R2, P0, PT, R12, 0x580, RZ ;  /* 0x000005800c029810 */ /* 0x000fe80007f1e0ff */
[----:B------:R-:W-:Y:S01]  /*5300*/  @!UP0 ULEA UR5, UR25, UR24, 0xb ;  /* 0x0000001819058291 */ /* 0x000fe2000f8e58ff */
[----:B--2---:R-:W-:Y:S01]  /*5310*/  @!P1 IMAD.X R0, RZ, RZ, R13, P0 ;  /* 0x000000ffff009224 */ /* 0x004fe200000e060d */
[----:B------:R-:W-:Y:S01]  /*5320*/  @!UP0 USHF.L.U32 UR10, UR44, 0x4, URZ ;  /* 0x000000042c0a8899 */ /* 0x000fe200080006ff */
[----:B------:R-:W-:Y:S01]  /*5330*/  @!P1 R2UR UR6, R2 ;  /* 0x00000000020692ca */ /* 0x000fe200000e0000 */
[----:B------:R-:W-:Y:S01]  /*5340*/  @!UP0 UIADD3 UR8, UPT, UPT, UR5, 0x200, URZ ;  /* 0x0000020005088890 */ /* 0x000fe2000fffe0ff */
[C---:B------:R-:W-:Y:S01]  /*5350*/  ISETP.NE.AND P0, PT, R10.reuse, 0x2, PT ;  /* 0x000000020a00780c */ /* 0x040fe20003f05270 */
[----:B------:R-:W-:Y:S02]  /*5360*/  UIADD3 UR5, UPT, UPT, UR25, 0x1, URZ ;  /* 0x0000000119057890 */ /* 0x000fe4000fffe0ff */
[----:B------:R-:W-:Y:S01]  /*5370*/  @!UP0 USHF.L.U32 UR11, UR45, 0x6, URZ ;  /* 0x000000062d0b8899 */ /* 0x000fe200080006ff */
[----:B------:R-:W-:Y:S01]  /*5380*/  SEL R10, R10, RZ, P0 ;  /* 0x000000ff0a0a7207 */ /* 0x000fe20000000000 */
[----:B------:R-:W-:Y:S02]  /*5390*/  UISETP.NE.AND UP0, UPT, UR5, 0x2, UPT ;  /* 0x000000020500788c */ /* 0x000fe4000bf05270 */
[----:B------:R-:W-:Y:S02]  /*53a0*/  UIADD3 UR44, UPT, UPT, UR7, UR23, URZ ;  /* 0x00000017072c7290 */ /* 0x000fe4000fffe0ff */
[----:B------:R-:W-:Y:S01]  /*53b0*/  USEL UR25, UR5, URZ, UP0 ;  /* 0x000000ff05197287 */ /* 0x000fe20008000000 */
[----:B------:R-:W-:Y:S01]  /*53c0*/  @!P1 R2UR UR5, R0 ;  /* 0x00000000000592ca */ /* 0x000fe200000e0000 */
[----:B------:R-:W-:Y:S01]  /*53d0*/  IMAD.U32 R2, RZ, RZ, UR6 ;  /* 0x00000006ff027e24 */ /* 0x000fe2000f8e00ff */
[----:B------:R-:W-:Y:S01]  /*53e0*/  USEL UR17, URZ, 0x1, UP0 ;  /* 0x00000001ff117887 */ /* 0x000fe20008000000 */
[----:B------:R-:W-:Y:S01]  /*53f0*/  SEL R0, RZ, 0x1, P0 ;  /* 0x00000001ff007807 */ /* 0x000fe20000000000 */
[----:B------:R-:W-:Y:S01]  /*5400*/  VOTEU.ALL UP0, P1 ;  /* 0x0000000000ff7886 */ /* 0x000fe20000800000 */
[----:B------:R-:W-:Y:S01]  /*5410*/  UIADD3 UR45, UPT, UPT, UR13, UR22, URZ ;  /* 0x000000160d2d7290 */ /* 0x000fe2000fffe0ff */
[----:B------:R-:W-:Y:S02]  /*5420*/  @!P1 R2UR UR18, R2 ;  /* 0x00000000021292ca */ /* 0x000fe400000e0000 */
[----:B------:R-:W-:Y:S02]  /*5430*/  LOP3.LUT R9, R9, R0, RZ, 0x3c, !PT ;  /* 0x0000000009097212 */ /* 0x000fe400078e3cff */
[----:B------:R-:W-:Y:S03]  /*5440*/  LOP3.LUT R11, R11, UR17, RZ, 0x3c, !PT ;  /* 0x000000110b0b7c12 */ /* 0x000fe6000f8e3cff */
[----:B------:R-:W-:Y:S01]  /*5450*/  IMAD.U32 R3, RZ, RZ, UR5 ;  /* 0x00000005ff037e24 */ /* 0x000fe2000f8e00ff */
[----:B------:R-:W-:Y:S04]  /*5460*/  UPRMT UR5, UR55, 0x654, UR9 ;  /* 0x0000065437057896 */ /* 0x000fe80008000009 */
[----:B------:R-:W-:Y:S11]  /*5470*/  @!P1 R2UR UR19, R3 ;  /* 0x00000000031392ca */ /* 0x000ff600000e0000 */
[----:B------:R-:W-:Y:S02]  /*5480*/  @!UPT UIADD3 URZ, UPT, UPT, URZ, URZ, URZ ;  /* 0x000000fffffff290 */ /* 0x000fe4000fffe0ff */
[----:B------:R2:W-:Y:S01]  /*5490*/  @!UP0 UTMALDG.3D [UR8], [UR18], desc[UR20] ;  /* 0x00001408120085b4 */ /* 0x0005e20008011000 */
[----:B------:R2:W-:Y:S01]  /*54a0*/  @!P1 SYNCS.ARRIVE.TRANS64.RED.A0TR RZ, [UR4+0x50], R8 ;  /* 0x00005008ffff99a7 */ /* 0x0005e20008300404 */
[----:B------:R-:W-:Y:S01]  /*54b0*/  SYNCS.ARRIVE.TRANS64.RED.A1T0 RZ, [UR5], RZ ;  /* 0x000000ffffff79a7 */ /* 0x000fe20008100405 */
[----:B------:R-:W-:Y:S05]  /*54c0*/  BRA.U UP2, `(.L_x_87) ;  /* 0xfffffff502507547 */ /* 0x000fea000b83ffff */
[----:B------:R-:W-:Y:S01]  /*54d0*/  UIADD3 UR24, UPT, UPT, UR24, 0x60, URZ ;  /* 0x0000006018187890 */ /* 0x000fe2000fffe0ff */
[----:B------:R-:W-:-:S03]  /*54e0*/  SHF.L.U32 R3, R11, 0x1f, RZ ;  /* 0x0000001f0b037819 */ /* 0x000fc600000006ff */
[----:B------:R-:W-:-:S09]  /*54f0*/  ULEA UR4, UR25, UR24, 0x3 ;  /* 0x0000001819047291 */ /* 0x000fd2000f8e18ff */
[----:B------:R-:W3:Y:S02]  /*5500*/  SYNCS.PHASECHK.TRANS64.TRYWAIT P0, [UR4], R3 ;  /* 0x00000003ff0075a7 */ /* 0x000ee40008001104 */
[----:B---3--:R-:W-:Y:S05]  /*5510*/  @!P0 BRA `(.L_x_88) ;  /* 0x0000002000848947 */ /* 0x008fea0003800000 */
.L_x_148:
[----:B------:R-:W-:-:S04]  /*5520*/  UIADD3 UR4, UPT, UPT, UR25, 0x1, URZ ;  /* 0x0000000119047890 */ /* 0x000fc8000fffe0ff */
[----:B------:R-:W-:-:S04]  /*5530*/  UISETP.NE.AND UP0, UPT, UR4, 0x2, UPT ;  /* 0x000000020400788c */ /* 0x000fc8000bf05270 */
[----:B------:R-:W-:Y:S02]  /*5540*/  USEL UR5, URZ, 0x1, UP0 ;  /* 0x00000001ff057887 */ /* 0x000fe40008000000 */
[----:B------:R-:W-:-:S04]  /*5550*/  USEL UR4, UR4, URZ, UP0 ;  /* 0x000000ff04047287 */ /* 0x000fc80008000000 */
[----:B------:R-:W-:Y:S01]  /*5560*/  ULEA UR4, UR4, UR24, 0x3 ;  /* 0x0000001804047291 */ /* 0x000fe2000f8e18ff */
[----:B---3--:R-:W-:-:S04]  /*5570*/  LOP3.LUT R3, R11, UR5, RZ, 0x3c, !PT ;  /* 0x000000050b037c12 */ /* 0x008fc8000f8e3cff */
[----:B------:R-:W-:Y:S01]  /*5580*/  SHF.L.U32 R3, R3, 0x1f, RZ ;  /* 0x0000001f03037819 */ /* 0x000fe200000006ff */
[----:B------:R-:W-:-:S07]  /*5590*/  IMAD.U32 R0, RZ, RZ, UR4 ;  /* 0x00000004ff007e24 */ /* 0x000fce000f8e00ff */
.L_x_89:
[----:B---3--:R3:W4:Y:S02]  /*55a0*/  SYNCS.PHASECHK.TRANS64.TRYWAIT P0, [R0+URZ], R3 ;  /* 0x00000003000075a7 */ /* 0x00872400080011ff */
[----:B----4-:R-:W-:Y:S05]  /*55b0*/  @!P0 NANOSLEEP.SYNCS 0x989680 ;  /* 0x009896800000895d */ /* 0x010fea0003900000 */
[----:B------:R-:W4:Y:S02]  /*55c0*/  @!P0 SYNCS.PHASECHK.TRANS64 P0, [R0+URZ], R3 ;  /* 0x00000003000085a7 */ /* 0x000f2400080010ff */
[----:B-12-4-:R-:W-:Y:S05]  /*55d0*/  @P0 EXIT ;  /* 0x000000000000094d */ /* 0x016fea0003800000 */
[----:B------:R-:W-:Y:S05]  /*55e0*/  BRA `(.L_x_89) ;  /* 0xfffffffc00ec7947 */ /* 0x000fea000383ffff */
.L_x_79:
[----:B------:R-:W-:-:S06]  /*55f0*/  UISETP.GE.AND UP0, UPT, UR18, 0x4, UPT ;  /* 0x000000041200788c */ /* 0x000fcc000bf06270 */
[----:B------:R-:W-:-:S13]  /*5600*/  PLOP3.LUT P0, PT, PT, PT, UP0, 0x80, 0x8 ;  /* 0x000000000008781c */ /* 0x000fda0003f0f008 */
[----:B-1----:R-:W-:Y:S05]  /*5610*/  @!P0 EXIT ;  /* 0x000000000000894d */ /* 0x002fea0003800000 */
[----:B------:R-:W-:Y:S01]  /*5620*/  BAR.SYNC.DEFER_BLOCKING 0x6, 0xa0 ;  /* 0x0182800000007b1d */ /* 0x000fe20000010000 */
[C---:B------:R-:W-:Y:S01]  /*5630*/  IMAD.SHL.U32 R4, R50.reuse, 0x10, RZ ;  /* 0x0000001032047824 */ /* 0x040fe200078e00ff */
[----:B------:R-:W-:Y:S01]  /*5640*/  SHF.R.U32.HI R5, RZ, 0x1, R50 ;  /* 0x00000001ff057819 */ /* 0x000fe20000011632 */
[C---:B------:R-:W-:Y:S01]  /*5650*/  IMAD.SHL.U32 R49, R50.reuse, 0x8, RZ ;  /* 0x0000000832317824 */ /* 0x040fe200078e00ff */
[----:B------:R-:W-:Y:S01]  /*5660*/  CS2R R46, SRZ ;  /* 0x00000000002e7805 */ /* 0x000fe2000001ff00 */
[----:B------:R-:W-:Y:S01]  /*5670*/  IMAD.U32 R16, R50, 0x10000, RZ ;  /* 0x0001000032107824 */ /* 0x000fe200078e00ff */
[----:B------:R-:W-:Y:S02]  /*5680*/  UMOV UR43, 0x400 ;  /* 0x00000400002b7882 */ /* 0x000fe40000000000 */
[----:B------:R-:W1:Y:S01]  /*5690*/  LDC.64 R32, c[0x0][0x888] ;  /* 0x00022200ff207b82 */ /* 0x000e620000000a00 */
[----:B------:R-:W-:Y:S01]  /*56a0*/  ULEA UR43, UR55, UR43, 0x18 ;  /* 0x0000002b372b7291 */ /* 0x000fe2000f8ec0ff */
[----:B------:R-:W-:Y:S01]  /*56b0*/  LOP3.LUT R2, R4, 0x40, RZ, 0xc0, !PT ;  /* 0x0000004004027812 */ /* 0x000fe200078ec0ff */
[----:B------:R-:W-:Y:S01]  /*56c0*/  IMAD.MOV.U32 R48, RZ, RZ, 0x1 ;  /* 0x00000001ff307424 */ /* 0x000fe200078e00ff */
[----:B------:R-:W-:Y:S01]  /*56d0*/  LOP3.LUT R49, R49, 0x300, RZ, 0xc0, !PT ;  /* 0x0000030031317812 */ /* 0x000fe200078ec0ff */
[----:B------:R-:W-:Y:S01]  /*56e0*/  IMAD.MOV.U32 R43, RZ, RZ, RZ ;  /* 0x000000ffff2b7224 */ /* 0x000fe200078e00ff */
[----:B------:R-:W-:Y:S01]  /*56f0*/  LOP3.LUT R5, R2, 0x8, R5, 0xf8, !PT ;  /* 0x0000000802057812 */ /* 0x000fe200078ef805 */
[----:B------:R-:W-:Y:S01]  /*5700*/  IMAD.SHL.U32 R2, R50, 0x2, RZ ;  /* 0x0000000232027824 */ /* 0x000fe200078e00ff */
[----:B------:R-:W2:Y:S01]  /*5710*/  LDC.64 R34, c[0x0][0x890] ;  /* 0x00022400ff227b82 */ /* 0x000ea20000000a00 */
[----:B------:R-:W-:-:S02]  /*5720*/  LOP3.LUT R49, R49, 0x30, R4, 0xf8, !PT ;  /* 0x0000003031317812 */ /* 0x000fc400078ef804 */
[----:B------:R-:W-:Y:S02]  /*5730*/  CS2R R44, SRZ ;  /* 0x00000000002c7805 */ /* 0x000fe4000001ff00 */
[----:B------:R-:W-:Y:S01]  /*5740*/  LOP3.LUT R16, R16, 0x600000, RZ, 0xc0, !PT ;  /* 0x0060000010107812 */ /* 0x000fe200078ec0ff */
[----:B------:R-:W3:Y:S01]  /*5750*/  LDCU UR52, c[0x0][0x370] ;  /* 0x00006e00ff3477ac */ /* 0x000ee20008000800 */
[----:B------:R-:W-:Y:S02]  /*5760*/  LOP3.LUT R2, R5, 0x8, R2, 0x78, !PT ;  /* 0x0000000805027812 */ /* 0x000fe400078e7802 */
[----:B------:R-:W-:Y:S01]  /*5770*/  LOP3.LUT R49, R49, 0x80, R4, 0xf8, !PT ;  /* 0x0000008031317812 */ /* 0x000fe200078ef804 */
[----:B------:R-:W4:Y:S01]  /*5780*/  LDC.64 R30, c[0x0][0x8b0] ;  /* 0x00022c00ff1e7b82 */ /* 0x000f220000000a00 */
[----:B------:R-:W3:Y:S01]  /*5790*/  LDS R3, [UR43+0x130] ;  /* 0x0001302bff037984 */ /* 0x000ee20008000800 */
[----:B------:R-:W-:Y:S01]  /*57a0*/  LOP3.LUT R50, R50, 0x60, RZ, 0xc0, !PT ;  /* 0x0000006032327812 */ /* 0x000fe200078ec0ff */
[----:B------:R-:W1:Y:S01]  /*57b0*/  LDCU.64 UR62, c[0x0][0x348] ;  /* 0x00006900ff3e77ac */ /* 0x000e620008000a00 */
[----:B------:R-:W-:Y:S01]  /*57c0*/  LOP3.LUT R49, R49, R2, RZ, 0xfc, !PT ;  /* 0x0000000231317212 */ /* 0x000fe200078efcff */
[----:B------:R-:W-:Y:S01]  /*57d0*/  IMAD.MOV.U32 R2, RZ, RZ, RZ ;  /* 0x000000ffff027224 */ /* 0x000fe200078e00ff */
[----:B------:R-:W1:Y:S02]  /*57e0*/  LDCU UR42, c[0x0][0xb0c] ;  /* 0x00016180ff2a77ac */ /* 0x000e640008000800 */
[----:B------:R-:W1:Y:S01]  /*57f0*/  LDC.64 R28, c[0x0][0x8a8] ;  /* 0x00022a00ff1c7b82 */ /* 0x000e620000000a00 */
[----:B------:R-:W-:Y:S01]  /*5800*/  IMAD.SHL.U32 R49, R49, 0x2, RZ ;  /* 0x0000000231317824 */ /* 0x000fe200078e00ff */
[----:B------:R-:W1:Y:S01]  /*5810*/  LDCU UR61, c[0x0][0xb20] ;  /* 0x00016400ff3d77ac */ /* 0x000e620008000800 */
[----:B------:R-:W1:Y:S01]  /*5820*/  LDCU UR38, c[0x0][0xb30] ;  /* 0x00016600ff2677ac */ /* 0x000e620008000800 */
[----:B------:R-:W1:Y:S01]  /*5830*/  LDCU.64 UR56, c[0x0][0x888] ;  /* 0x00011100ff3877ac */ /* 0x000e620008000a00 */
[----:B------:R-:W1:Y:S01]  /*5840*/  LDCU.64 UR40, c[0x0][0xb28] ;  /* 0x00016500ff2877ac */ /* 0x000e620008000a00 */
[----:B------:R-:W1:Y:S01]  /*5850*/  LDCU.128 UR48, c[0x0][0xb10] ;  /* 0x00016200ff3077ac */ /* 0x000e620008000c00 */
[----:B------:R-:W1:Y:S01]  /*5860*/  LDCU UR47, c[0x0][0x374] ;  /* 0x00006e80ff2f77ac */ /* 0x000e620008000800 */
[----:B------:R-:W-:Y:S01]  /*5870*/  UIADD3 UR58, UPT, UPT, UR43, 0x200, URZ ;  /* 0x000002002b3a7890 */ /* 0x000fe2000fffe0ff */
[----:B------:R-:W-:Y:S01]  /*5880*/  UMOV UR46, URZ ;  /* 0x000000ff002e7c82 */ /* 0x000fe20008000000 */
[----:B--23--:R-:W-:-:S10]  /*5890*/  IMAD.IADD R16, R3, 0x1, R16 ;  /* 0x0000000103107824 */ /* 0x00cfd400078e0210 */
.L_x_109:
[C---:B------:R-:W-:Y:S02]  /*58a0*/  LEA R8, R43.reuse, UR43, 0x3 ;  /* 0x0000002b2b087c11 */ /* 0x040fe4000f8e18ff */
[----:B------:R-:W-:Y:S02]  /*58b0*/  SHF.L.U32 R3, R46, 0x1f, RZ ;  /* 0x0000001f2e037819 */ /* 0x000fe400000006ff */
[----:B------:R-:W-:Y:S02]  /*58c0*/  LEA R5, R43, UR43, 0x4 ;  /* 0x0000002b2b057c11 */ /* 0x000fe4000f8e20ff */
[----:B--2---:R-:W2:Y:S02]  /*58d0*/  SYNCS.PHASECHK.TRANS64.TRYWAIT P0, [R8+URZ+0x80], R3 ;  /* 0x00008003080075a7 */ /* 0x004ea400080011ff */
[----:B-12---:R-:W-:Y:S05]  /*58e0*/  @!P0 BRA `(.L_x_90) ;  /* 0x0000001c00a88947 */ /* 0x006fea0003800000 */
.L_x_149:
[----:B------:R-:W3:Y:S01]  /*58f0*/  LDS.128 R4, [R5+0x110] ;  /* 0x0001100005047984 */ /* 0x000ee20000000c00 */
[----:B------:R-:W-:Y:S01]  /*5900*/  UISETP.GE.AND UP0, UPT, UR39, 0x1, UPT ;  /* 0x000000012700788c */ /* 0x000fe2000bf06270 */
[----:B------:R-:W-:Y:S01]  /*5910*/  @!PT LDS RZ, [RZ] ;  /* 0x00000000fffff984 */ /* 0x000fe20000000800 */
[----:B------:R-:W-:Y:S01]  /*5920*/  @!PT LDS RZ, [RZ] ;  /* 0x00000000fffff984 */ /* 0x000fe20000000800 */
[----:B------:R-:W-:Y:S01]  /*5930*/  @!PT LDS RZ, [RZ] ;  /* 0x00000000fffff984 */ /* 0x000fe20000000800 */
[----:B------:R-:W-:Y:S01]  /*5940*/  @!PT LDS RZ, [RZ] ;  /* 0x00000000fffff984 */ /* 0x000fe20000000800 */
[----:B------:R1:W-:Y:S06]  /*5950*/  MEMBAR.ALL.CTA ;  /* 0x0000000000007992 */ /* 0x0003ec0000008000 */
[----:B-1----:R-:W1:Y:S01]  /*5960*/  FENCE.VIEW.ASYNC.S ;  /* 0x00000000000073c6 */ /* 0x002e620000000000 */
[----:B---3--:R-:W-:Y:S11]  /*5970*/  LOP3.LUT P0, RZ, R6, 0x1, RZ, 0xc0, !PT ;  /* 0x0000000106ff7812 */ /* 0x008ff6000780c0ff */
[----:B------:R-:W-:Y:S02]  /*5980*/  @!UPT UIADD3 URZ, UPT, UPT, URZ, URZ, URZ ;  /* 0x000000fffffff290 */ /* 0x000fe4000fffe0ff */
[----:B-1----:R-:W-:Y:S01]  /*5990*/  VOTEU.ANY UP1, P0 ;  /* 0x0000000000ff7886 */ /* 0x002fe20000020100 */
[----:B------:R-:W-:Y:S01]  /*59a0*/  PLOP3.LUT P0, PT, PT, PT, UP1, 0x80, 0x8 ;  /* 0x000000000008781c */ /* 0x000fe20003f0f018 */
[----:B------:R-:W-:Y:S11]  /*59b0*/  UP2UR UR54, UPR, URZ, 0x2 ;  /* 0x00000002ff367883 */ /* 0x000ff60008000000 */
[----:B------:R-:W-:Y:S01]  /*59c0*/  @!UPT UIADD3 URZ, UPT, UPT, URZ, URZ, URZ ;  /* 0x000000fffffff290 */ /* 0x000fe2000fffe0ff */
[----:B------:R-:W-:Y:S02]  /*59d0*/  @P0 SHF.R.U32.HI R0, RZ, 0x10, R5 ;  /* 0x00000010ff000819 */ /* 0x000fe40000011605 */
[----:B--2---:R-:W-:Y:S02]  /*59e0*/  @P0 MOV R3, R4 ;  /* 0x0000000400030202 */ /* 0x004fe40000000f00 */
        /* <DEDUP_REMOVED lines=12> */
[----:B------:R-:W-:Y:S02]  /*5ab0*/  UIMAD.WIDE.U32 UR6, UR52, UR48, URZ ;  /* 0x00000030340672a5 */ /* 0x000fe4000f8e00ff */
[----:B------:R-:W-:Y:S02]  /*5ac0*/  UISETP.NE.AND UP0, UPT, UR50, 0x1, UPT ;  /* 0x000000013200788c */ /* 0x000fe4000bf05270 */
[----:B------:R-:W-:Y:S02]  /*5ad0*/  UIMAD.WIDE.U32 UR8, UR36, UR51, URZ ;  /* 0x00000033240872a5 */ /* 0x000fe4000f8e00ff */
[----:B------:R-:W-:Y:S02]  /*5ae0*/  UIMAD.WIDE.U32 UR10, UR37, UR48, URZ ;  /* 0x00000030250a72a5 */ /* 0x000fe4000f8e00ff */
[----:B------:R-:W-:Y:S02]  /*5af0*/  UISETP.NE.AND UP1, UPT, UR42, 0x1, UPT ;  /* 0x000000012a00788c */ /* 0x000fe4000bf25270 */
[----:B------:R-:W-:Y:S01]  /*5b00*/  UISETP.NE.AND UP2, UPT, UR39, 0x1, UPT ;  /* 0x000000012700788c */ /* 0x000fe2000bf45270 */
[----:B------:R-:W-:Y:S02]  /*5b10*/  UMOV UR4, UR5 ;  /* 0x0000000500047c82 */ /* 0x000fe40008000000 */
[----:B------:R-:W-:Y:S03]  /*5b20*/  USHF.R.U32.HI UR5, URZ, UR61, UR4 ;  /* 0x0000003dff057299 */ /* 0x000fe60008011604 */
[----:B------:R-:W-:Y:S02]  /*5b30*/  UMOV UR4, UR7 ;  /* 0x0000000700047c82 */ /* 0x000fe40008000000 */
[----:B------:R-:W-:Y:S02]  /*5b40*/  USHF.R.U32.HI UR7, URZ, UR49, UR4 ;  /* 0x00000031ff077299 */ /* 0x000fe40008011604 */
[----:B------:R-:W-:Y:S02]  /*5b50*/  USEL UR4, UR47, UR5, !UP0 ;  /* 0x000000052f047287 */ /* 0x000fe4000c000000 */
[----:B------:R-:W-:Y:S01]  /*5b60*/  USEL UR7, UR52, UR7, !UP1 ;  /* 0x0000000734077287 */ /* 0x000fe2000c800000 */
[----:B------:R-:W-:Y:S01]  /*5b70*/  UMOV UR5, UR9 ;  /* 0x0000000900057c82 */ /* 0x000fe20008000000 */
[----:B------:R-:W-:Y:S02]  /*5b80*/  UIMAD.WIDE.U32 UR8, UR4, UR40, URZ ;  /* 0x00000028040872a5 */ /* 0x000fe4000f8e00ff */
[----:B------:R-:W-:Y:S03]  /*5b90*/  USHF.R.U32.HI UR6, URZ, UR61, UR5 ;  /* 0x0000003dff067299 */ /* 0x000fe60008011605 */
[----:B------:R-:W-:Y:S01]  /*5ba0*/  UMOV UR5, UR11 ;  /* 0x0000000b00057c82 */ /* 0x000fe20008000000 */
[----:B------:R-:W-:Y:S02]  /*5bb0*/  UIMAD.WIDE.U32 UR10, UR7, UR40, URZ ;  /* 0x00000028070a72a5 */ /* 0x000fe4000f8e00ff */
[----:B------:R-:W-:Y:S02]  /*5bc0*/  USHF.R.U32.HI UR12, URZ, UR49, UR5 ;  /* 0x00000031ff0c7299 */ /* 0x000fe40008011605 */
[----:B------:R-:W-:Y:S01]  /*5bd0*/  USEL UR6, UR36, UR6, !UP0 ;  /* 0x0000000624067287 */ /* 0x000fe2000c000000 */
[----:B------:R-:W-:Y:S02]  /*5be0*/  UMOV UR5, UR9 ;  /* 0x0000000900057c82 */ /* 0x000fe40008000000 */
[----:B------:R-:W-:Y:S01]  /*5bf0*/  UMOV UR10, UR11 ;  /* 0x0000000b000a7c82 */ /* 0x000fe20008000000 */
[----:B------:R-:W-:Y:S02]  /*5c00*/  @UP2 USHF.R.U32.HI UR4, URZ, UR41, UR5 ;  /* 0x00000029ff042299 */ /* 0x000fe40008011605 */
[----:B------:R-:W-:Y:S02]  /*5c10*/  @UP2 USHF.R.U32.HI UR7, URZ, UR41, UR10 ;  /* 0x00000029ff072299 */ /* 0x000fe4000801160a */
[----:B------:R-:W-:Y:S02]  /*5c20*/  UIMAD UR4, UR39, UR4, URZ ;  /* 0x00000004270472a4 */ /* 0x000fe4000f8e02ff */
[----:B------:R-:W-:Y:S02]  /*5c30*/  UIMAD.WIDE.U32 UR10, UR6, UR40, URZ ;  /* 0x00000028060a72a5 */ /* 0x000fe4000f8e00ff */
[----:B------:R-:W-:Y:S02]  /*5c40*/  USEL UR5, UR37, UR12, !UP1 ;  /* 0x0000000c25057287 */ /* 0x000fe4000c800000 */
[----:B------:R-:W-:Y:S02]  /*5c50*/  UIMAD UR8, UR39, UR7, URZ ;  /* 0x00000007270872a4 */ /* 0x000fe4000f8e02ff */
[----:B------:R-:W-:Y:S03]  /*5c60*/  UISETP.GE.AND UP0, UPT, UR6, UR4, UPT ;  /* 0x000000040600728c */ /* 0x000fe6000bf06270 */
[----:B------:R-:W-:Y:S01]  /*5c70*/  UMOV UR4, UR11 ;  /* 0x0000000b00047c82 */ /* 0x000fe20008000000 */
[----:B------:R-:W-:Y:S02]  /*5c80*/  UISETP.GE.OR UP0, UPT, UR5, UR8, UP0 ;  /* 0x000000080500728c */ /* 0x000fe40008706670 */
[----:B------:R-:W-:Y:S02]  /*5c90*/  USHF.R.U32.HI UR4, URZ, UR41, UR4 ;  /* 0x00000029ff047299 */ /* 0x000fe40008011604 */
[----:B------:R-:W-:Y:S02]  /*5ca0*/  UIMAD.WIDE.U32 UR8, UR5, UR40, URZ ;  /* 0x00000028050872a5 */ /* 0x000fe4000f8e00ff */
[----:B------:R-:W-:Y:S02]  /*5cb0*/  USEL UR11, UR6, UR4, !UP2 ;  /* 0x00000004060b7287 */ /* 0x000fe4000d000000 */
[----:B------:R-:W-:Y:S02]  /*5cc0*/  UIADD3 UR8, UPT, UPT, -UR5, URZ, URZ ;  /* 0x000000ff05087290 */ /* 0x000fe4000fffe1ff */
[----:B------:R-:W-:Y:S01]  /*5cd0*/  UIADD3 UR10, UPT, UPT, -UR11, URZ, URZ ;  /* 0x000000ff0b0a7290 */ /* 0x000fe2000fffe1ff */
[----:B------:R-:W-:Y:S01]  /*5ce0*/  @!UP0 UMOV UR4, UR9 ;  /* 0x0000000900048c82 */ /* 0x000fe20008000000 */
[----:B------:R-:W-:Y:S02]  /*5cf0*/  UIADD3 UR9, UPT, UPT, -UR6, URZ, URZ ;  /* 0x000000ff06097290 */ /* 0x000fe4000fffe1ff */
[----:B------:R-:W-:Y:S02]  /*5d00*/  @!UP0 USHF.R.U32.HI UR4, URZ, UR41, UR4 ;  /* 0x00000029ff048299 */ /* 0x000fe40008011604 */
[----:B------:R-:W-:Y:S02]  /*5d10*/  UIMAD UR10, UR39, UR10, UR6 ;  /* 0x0000000a270a72a4 */ /* 0x000fe4000f8e0206 */
[----:B------:R-:W-:Y:S04]  /*5d20*/  @!UP0 USEL UR4, UR5, UR4, !UP2 ;  /* 0x0000000405048287 */ /* 0x000fe8000d000000 */
[----:B------:R-:W-:Y:S02]  /*5d30*/  @!UP0 UIMAD UR10, UR7, UR10, UR4 ;  /* 0x0000000a070a82a4 */ /* 0x000fe4000f8e0204 */
[----:B------:R-:W-:Y:S02]  /*5d40*/  @!UP0 UIADD3 UR11, UPT, UPT, UR11, -UR4, URZ ;  /* 0x800000040b0b8290 */ /* 0x000fe4000fffe0ff */
[----:B------:R-:W-:Y:S02]  /*5d50*/  UIMAD UR7, UR42, UR8, UR37 ;  /* 0x000000082a0772a4 */ /* 0x000fe4000f8e0225 */
[----:B------:R-:W-:Y:S02]  /*5d60*/  @!UP0 UIMAD UR6, UR11, UR39, UR5 ;  /* 0x000000270b0682a4 */ /* 0x000fe4000f8e0205 */
[----:B------:R-:W-:Y:S01]  /*5d70*/  UIMAD UR4, UR50, UR9, UR36 ;  /* 0x00000009320472a4 */ /* 0x000fe2000f8e0224 */
[----:B------:R-:W-:Y:S02]  /*5d80*/  @!UP0 UMOV UR5, UR10 ;  /* 0x0000000a00058c82 */ /* 0x000fe40008000000 */
[----:B------:R-:W-:Y:S02]  /*5d90*/  UIMAD UR37, UR5, UR42, UR7 ;  /* 0x0000002a052572a4 */ /* 0x000fe4000f8e0207 */
[----:B------:R-:W-:Y:S11]  /*5da0*/  UIMAD UR36, UR6, UR50, UR4 ;  /* 0x00000032062472a4 */ /* 0x000ff6000f8e0204 */
[----:B------:R-:W-:Y:S01]  /*5db0*/  @!UPT UIADD3 URZ, UPT, UPT, URZ, URZ, URZ ;  /* 0x000000fffffff290 */ /* 0x000fe2000fffe0ff */
.L_x_91:
[----:B------:R-:W-:Y:S01]  /*5dc0*/  UISETP.NE.AND UP0, UPT, UR38, 0x1, UPT ;  /* 0x000000012600788c */ /* 0x000fe2000bf05270 */
[----:B------:R-:W-:Y:S10]  /*5dd0*/  IADD3 R43, PT, PT, R43, 0x1, RZ ;  /* 0x000000012b2b7810 */ /* 0x000ff40007ffe0ff */
[----:B------:R-:W2:Y:S01]  /*5de0*/  @!UP0 LDCU.128 UR12, c[0x0][0xb10] ;  /* 0x00016200ff0c87ac */ /* 0x000ea20008000c00 */
[----:B------:R-:W3:Y:S01]  /*5df0*/  @!UP0 LDCU UR5, c[0x0][0xb0c] ;  /* 0x00016180ff0587ac */ /* 0x000ee20008000800 */
[----:B------:R-:W4:Y:S01]  /*5e00*/  @!UP0 LDCU UR10, c[0x0][0xb20] ;  /* 0x00016400ff0a87ac */ /* 0x000f220008000800 */
[----:B--2---:R-:W-:Y:S02]  /*5e10*/  UIMAD.WIDE.U32 UR8, UR37, UR12, URZ ;  /* 0x0000000c250872a5 */ /* 0x004fe4000f8e00ff */
[----:B------:R-:W-:Y:S02]  /*5e20*/  UIMAD.WIDE.U32 UR6, UR36, UR15, URZ ;  /* 0x0000000f240672a5 */ /* 0x000fe4000f8e00ff */
[----:B------:R-:W-:Y:S03]  /*5e30*/  @!UP0 UISETP.NE.AND UP1, UPT, UR14, 0x1, UPT ;  /* 0x000000010e00888c */ /* 0x000fe6000bf25270 */
[----:B------:R-:W-:Y:S01]  /*5e40*/  @!UP0 UMOV UR4, UR9 ;  /* 0x0000000900048c82 */ /* 0x000fe20008000000 */
[----:B---3--:R-:W-:Y:S02]  /*5e50*/  @!UP0 UISETP.NE.AND UP2, UPT, UR5, 0x1, UPT ;  /* 0x000000010500888c */ /* 0x008fe4000bf45270 */
[----:B------:R-:W-:Y:S01]  /*5e60*/  @!UP0 USHF.R.U32.HI UR4, URZ, UR13, UR4 ;  /* 0x0000000dff048299 */ /* 0x000fe20008011604 */
[----:B------:R-:W-:Y:S02]  /*5e70*/  @!UP0 UMOV UR6, UR7 ;  /* 0x0000000700068c82 */ /* 0x000fe40008000000 */
[----:B----4-:R-:W-:Y:S02]  /*5e80*/  @!UP0 USHF.R.U32.HI UR6, URZ, UR10, UR6 ;  /* 0x0000000aff068299 */ /* 0x010fe40008011606 */
[----:B------:R-:W-:Y:S02]  /*5e90*/  @!UP0 USEL UR7, UR37, UR4, !UP2 ;  /* 0x0000000425078287 */ /* 0x000fe4000d000000 */
[----:B------:R-:W-:Y:S04]  /*5ea0*/  @!UP0 USEL UR6, UR36, UR6, !UP1 ;  /* 0x0000000624068287 */ /* 0x000fe8000c800000 */
[----:B------:R-:W-:Y:S02]  /*5eb0*/  @!UP0 UIADD3 UR4, UPT, UPT, -UR7, UR6, URZ ;  /* 0x0000000607048290 */ /* 0x000fe4000fffe1ff */
[----:B------:R-:W-:Y:S02]  /*5ec0*/  @!UP0 UIADD3 UR6, UPT, UPT, UR7, -UR6, URZ ;  /* 0x8000000607068290 */ /* 0x000fe4000fffe0ff */
[----:B------:R-:W-:Y:S02]  /*5ed0*/  @!UP0 UIMAD UR37, UR4, UR5, UR37 ;  /* 0x00000005042582a4 */ /* 0x000fe4000f8e0225 */
[----:B------:R-:W-:Y:S02]  /*5ee0*/  @!UP0 UIMAD UR36, UR6, UR14, UR36 ;  /* 0x0000000e062482a4 */ /* 0x000fe4000f8e0224 */
[----:B------:R-:W-:Y:S09]  /*5ef0*/  ULOP3.LUT UP0, URZ, UR58, 0x90, URZ, 0xc0, !UPT ;  /* 0x000000903aff7892 */ /* 0x000ff2000f80c0ff */
[----:B------:R-:W-:Y:S05]  /*5f00*/  BRA.U !UP0, `(.L_x_92) ;  /* 0x00000001087c7547 */ /* 0x000fea000b800000 */
[----:B------:R-:W2:Y:S01]  /*5f10*/  LDCU.64 UR8, c[0x4][0x80] ;  /* 0x01001000ff0877ac */ /* 0x000ea20008000a00 */
[----:B------:R-:W-:Y:S01]  /*5f20*/  MOV R18, 0x0 ;  /* 0x0000000000127802 */ /* 0x000fe20000000f00 */
[----:B------:R-:W-:Y:S02]  /*5f30*/  HFMA2 R12, -RZ, RZ, 0, 5.9604644775390625e-08 ;  /* 0x00000001ff0c7431 */ /* 0x000fe400000001ff */
[----:B------:R-:W-:Y:S01]  /*5f40*/  IMAD.MOV.U32 R8, RZ, RZ, 0x70 ;  /* 0x00000070ff087424 */ /* 0x000fe200078e00ff */
[----:B------:R3:W4:Y:S01]  /*5f50*/  LDC.64 R14, c[0x4][R18] ;  /* 0x01000000120e7b82 */ /* 0x0007220000000a00 */
[----:B------:R-:W1:Y:S01]  /*5f60*/  LDCU.64 UR6, c[0x4][0x88] ;  /* 0x01001100ff0677ac */ /* 0x000e620008000a00 */
[----:B------:R-:W-:Y:S01]  /*5f70*/  IMAD.MOV.U32 R13, RZ, RZ, RZ ;  /* 0x000000ffff0d7224 */ /* 0x000fe200078e00ff */
[----:B------:R-:W1:Y:S01]  /*5f80*/  LDCU.64 UR4, c[0x4][0x8] ;  /* 0x01000100ff0477ac */ /* 0x000e620008000a00 */
[----:B--2---:R-:W-:Y:S01]  /*5f90*/  MOV R5, UR9 ;  /* 0x0000000900057c02 */ /* 0x004fe20008000f00 */
[----:B------:R-:W-:Y:S01]  /*5fa0*/  IMAD.U32 R4, RZ, RZ, UR8 ;  /* 0x00000008ff047e24 */ /* 0x000fe2000f8e00ff */
[----:B-1----:R-:W-:Y:S01]  /*5fb0*/  MOV R7, UR7 ;  /* 0x0000000700077c02 */ /* 0x002fe20008000f00 */
[----:B------:R-:W-:Y:S01]  /*5fc0*/  IMAD.U32 R6, RZ, RZ, UR6 ;  /* 0x00000006ff067e24 */ /* 0x000fe2000f8e00ff */
[----:B------:R-:W-:Y:S01]  /*5fd0*/  MOV R11, UR5 ;  /* 0x00000005000b7c02 */ /* 0x000fe20008000f00 */
[----:B------:R-:W-:Y:S02]  /*5fe0*/  IMAD.U32 R10, RZ, RZ, UR4 ;  /* 0x00000004ff0a7e24 */ /* 0x000fe4000f8e00ff */
[----:B------:R-:W-:Y:S07]  /*5ff0*/  LEPC R20, `(.L_x_93) ;  /* 0x000000001014794e */ /* 0x000fee0000000000 */
[----:B---345:R-:W-:Y:S05]  /*6000*/  CALL.ABS.NOINC R14 ;  /* 0x000000000e007343 */ /* 0x038fea0003c00000 */
.L_x_93:
[----:B------:R-:W1:Y:S01]  /*6010*/  LDCU.64 UR8, c[0x4][0x80] ;  /* 0x01001000ff0877ac */ /* 0x000e620008000a00 */
[----:B------:R2:W3:Y:S01]  /*6020*/  LDC.64 R14, c[0x4][R18] ;  /* 0x01000000120e7b82 */ /* 0x0004e20000000a00 */
[----:B------:R-:W-:Y:S02]  /*6030*/  HFMA2 R12, -RZ, RZ, 0, 5.9604644775390625e-08 ;  /* 0x00000001ff0c7431 */ /* 0x000fe400000001ff */
[----:B------:R-:W-:Y:S02]  /*6040*/  IMAD.MOV.U32 R8, RZ, RZ, 0x70 ;  /* 0x00000070ff087424 */ /* 0x000fe400078e00ff */
[----:B------:R-:W-:Y:S01]  /*6050*/  IMAD.MOV.U32 R13, RZ, RZ, RZ ;  /* 0x000000ffff0d7224 */ /* 0x000fe200078e00ff */
[----:B------:R-:W4:Y:S01]  /*6060*/  LDCU.64 UR6, c[0x4][0x88] ;  /* 0x01001100ff0677ac */ /* 0x000f220008000a00 */
[----:B------:R-:W5:Y:S01]  /*6070*/  LDCU.64 UR4, c[0x4][0x8] ;  /* 0x01000100ff0477ac */ /* 0x000f620008000a00 */
[----:B-1----:R-:W-:Y:S02]  /*6080*/  MOV R4, UR8 ;  /* 0x0000000800047c02 */ /* 0x002fe40008000f00 */
[----:B------:R-:W-:Y:S02]  /*6090*/  MOV R5, UR9 ;  /* 0x0000000900057c02 */ /* 0x000fe40008000f00 */
[----:B----4-:R-:W-:Y:S01]  /*60a0*/  MOV R7, UR7 ;  /* 0x0000000700077c02 */ /* 0x010fe20008000f00 */
[----:B------:R-:W-:Y:S01]  /*60b0*/  IMAD.U32 R6, RZ, RZ, UR6 ;  /* 0x00000006ff067e24 */ /* 0x000fe2000f8e00ff */
[----:B-----5:R-:W-:Y:S01]  /*60c0*/  MOV R11, UR5 ;  /* 0x00000005000b7c02 */ /* 0x020fe20008000f00 */
[----:B--2---:R-:W-:Y:S02]  /*60d0*/  IMAD.U32 R10, RZ, RZ, UR4 ;  /* 0x00000004ff0a7e24 */ /* 0x004fe4000f8e00ff */
[----:B------:R-:W-:Y:S07]  /*60e0*/  LEPC R20, `(.L_x_92) ;  /* 0x000000001014794e */ /* 0x000fee0000000000 */
[----:B---3--:R-:W-:Y:S05]  /*60f0*/  CALL.ABS.NOINC R14 ;  /* 0x000000000e007343 */ /* 0x008fea0003c00000 */
.L_x_92:
[----:B------:R-:W-:Y:S01]  /*6100*/  ISETP.NE.U32.AND P3, PT, R34, RZ, PT ;  /* 0x000000ff2200720c */ /* 0x000fe20003f65070 */
[----:B------:R-:W-:Y:S01]  /*6110*/  UISETP.NE.AND UP1, UPT, UR59, URZ, UPT ;  /* 0x000000ff3b00728c */ /* 0x000fe2000bf25270 */
[----:B------:R-:W-:Y:S02]  /*6120*/  ISETP.NE.U32.AND P4, PT, R30, RZ, PT ;  /* 0x000000ff1e00720c */ /* 0x000fe40003f85070 */
[----:B------:R-:W-:Y:S02]  /*6130*/  ISETP.NE.AND.EX P3, PT, R35, RZ, PT, P3 ;  /* 0x000000ff2300720c */ /* 0x000fe40003f65330 */
[----:B------:R-:W-:Y:S02]  /*6140*/  PLOP3.LUT P1, PT, PT, PT, PT, 0x8, 0x80 ;  /* 0x000000000080781c */ /* 0x000fe40003f2e170 */
[----:B------:R-:W-:Y:S02]  /*6150*/  PLOP3.LUT P0, PT, PT, PT, UP1, 0x80, 0x8 ;  /* 0x000000000008781c */ /* 0x000fe40003f0f018 */
[----:B------:R-:W-:Y:S02]  /*6160*/  ISETP.NE.AND.EX P4, PT, R31, RZ, PT, P4 ;  /* 0x000000ff1f00720c */ /* 0x000fe40003f85340 */
[----:B------:R-:W2:Y:S09]  /*6170*/  @UP1 LDCU.64 UR4, c[0x0][0x888] ;  /* 0x00011100ff0417ac */ /* 0x000eb20008000a00 */
[----:B------:R-:W-:Y:S01]  /*6180*/  @P0 PLOP3.LUT P1, PT, P3, PT, PT, 0x80, 0x8 ;  /* 0x000000000008081c */ /* 0x000fe20001f2f070 */
[----:B--2---:R-:W-:Y:S04]  /*6190*/  @UP1 UISETP.NE.U32.AND UP0, UPT, UR4, URZ, UPT ;  /* 0x000000ff0400128c */ /* 0x004fe8000bf05070 */
[----:B------:R-:W-:Y:S04]  /*61a0*/  @UP1 UISETP.NE.AND.EX UP0, UPT, UR5, URZ, UPT, UP0 ;  /* 0x000000ff0500128c */ /* 0x000fe8000bf05300 */
[----:B------:R-:W-:Y:S01]  /*61b0*/  @UP1 USEL UR4, URZ, 0xffffffff, UP0 ;  /* 0xffffffffff041887 */ /* 0x000fe20008000000 */
[----:B------:R-:W-:Y:S11]  /*61c0*/  @!P3 BRA `(.L_x_94) ;  /* 0x000000000030b947 */ /* 0x000ff60003800000 */
[----:B------:R-:W-:Y:S01]  /*61d0*/  ISETP.NE.U32.AND P2, PT, R32, RZ, PT ;  /* 0x000000ff2000720c */ /* 0x000fe20003f45070 */
[----:B------:R-:W2:Y:S01]  /*61e0*/  LDCU.64 UR6, c[0x0][0x358] ;  /* 0x00006b00ff0677ac */ /* 0x000ea20008000a00 */
[----:B------:R-:W-:Y:S02]  /*61f0*/  IMAD.MOV.U32 R23, RZ, RZ, 0x1 ;  /* 0x00000001ff177424 */ /* 0x000fe400078e00ff */
[----:B------:R-:W-:Y:S11]  /*6200*/  ISETP.NE.AND.EX P2, PT, R33, RZ, PT, P2 ;  /* 0x000000ff2100720c */ /* 0x000ff60003f45320 */
[----:B------:R-:W-:Y:S02]  /*6210*/  @!UPT UIADD3 URZ, UPT, UPT, URZ, URZ, URZ ;  /* 0x000000fffffff290 */ /* 0x000fe4000fffe0ff */
[----:B------:R-:W3:Y:S01]  /*6220*/  @P2 LDC.64 R4, c[0x0][0x888] ;  /* 0x00022200ff042b82 */ /* 0x000ee20000000a00 */
[----:B-1----:R-:W-:Y:S04]  /*6230*/  @P2 IMAD R0, R34, UR60, RZ ;  /* 0x0000003c22002c24 */ /* 0x002fe8000f8e02ff */
[----:B---3--:R-:W-:Y:S04]  /*6240*/  @P2 IMAD.WIDE R4, R0, 0x4, R4 ;  /* 0x0000000400042825 */ /* 0x008fe800078e0204 */
[----:B------:R-:W-:Y:S01]  /*6250*/  HFMA2 R0, -RZ, RZ, 0, 5.9604644775390625e-08 ;  /* 0x00000001ff007431 */ /* 0x000fe200000001ff */
[----:B--2--5:R2:W5:Y:S04]  /*6260*/  @P2 LDG.E R19, desc[UR6][R4.64] ;  /* 0x0000000604132981 */ /* 0x024568000c1e1900 */
[----:B------:R-:W-:Y:S01]  /*6270*/  @!P2 PRMT R23, R0, 0x7610, R23 ;  /* 0x000076100017a816 */ /* 0x000fe20000000017 */
[----:B--2---:R-:W3:Y:S06]  /*6280*/  @!P2 LDC R19, c[0x0][0x880] ;  /* 0x00022000ff13ab82 */ /* 0x004eec0000000800 */
.L_x_94:
[----:B------:R-:W-:Y:S05]  /*6290*/  @!P4 BRA `(.L_x_95) ;  /* 0x000000000024c947 */ /* 0x000fea0003800000 */
[----:B------:R-:W-:Y:S01]  /*62a0*/  ISETP.NE.U32.AND P2, PT, R28, RZ, PT ;  /* 0x000000ff1c00720c */ /* 0x000fe20003f45070 */
[----:B------:R-:W2:Y:S03]  /*62b0*/  LDCU.64 UR6, c[0x0][0x358] ;  /* 0x00006b00ff0677ac */ /* 0x000ea60008000a00 */
[----:B------:R-:W-:Y:S11]  /*62c0*/  ISETP.NE.AND.EX P2, PT, R29, RZ, PT, P2 ;  /* 0x000000ff1d00720c */ /* 0x000ff60003f45320 */
[----:B------:R-:W-:Y:S02]  /*62d0*/  @!UPT UIADD3 URZ, UPT, UPT, URZ, URZ, URZ ;  /* 0x000000fffffff290 */ /* 0x000fe4000fffe0ff */
[----:B------:R-:W4:Y:S01]  /*62e0*/  @P2 LDC.64 R4, c[0x0][0x8a8] ;  /* 0x00022a00ff042b82 */ /* 0x000f220000000a00 */
[----:B-1----:R-:W-:Y:S04]  /*62f0*/  @P2 IMAD R0, R30, UR60, RZ ;  /* 0x0000003c1e002c24 */ /* 0x002fe8000f8e02ff */
[----:B----4-:R-:W-:Y:S05]  /*6300*/  @P2 IMAD.WIDE R4, R0, 0x4, R4 ;  /* 0x0000000400042825 */ /* 0x010fea00078e0204 */
[----:B--2--5:R2:W5:Y:S02]  /*6310*/  @P2 LDG.E R17, desc[UR6][R4.64] ;  /* 0x0000000604112981 */ /* 0x024564000c1e1900 */
[----:B--2---:R-:W4:Y:S02]  /*6320*/  @!P2 LDC R17, c[0x0][0x8a0] ;  /* 0x00022800ff11ab82 */ /* 0x004f240000000800 */
.L_x_95:
[----:B---3-5:R-:W-:Y:S01]  /*6330*/  @P0 FSETP.NEU.AND P4, PT, R19, RZ, PT ;  /* 0x000000ff1300020b */ /* 0x028fe20003f8d000 */
[----:B------:R-:W-:Y:S01]  /*6340*/  IMAD.U32 R4, RZ, RZ, UR4 ;  /* 0x00000004ff047e24 */ /* 0x000fe2000f8e00ff */
[----:B------:R-:W-:Y:S01]  /*6350*/  @P0 LOP3.LUT P2, RZ, R23, 0xff, RZ, 0xc0, !PT ;  /* 0x000000ff17ff0812 */ /* 0x000fe2000784c0ff */
[C---:B------:R-:W-:Y:S01]  /*6360*/  IMAD.SHL.U32 R53, R45.reuse, 0x800, RZ ;  /* 0x000008002d357824 */ /* 0x040fe200078e00ff */
[----:B------:R-:W-:Y:S01]  /*6370*/  @P0 SEL R11, RZ, 0xffffffff, P4 ;  /* 0xffffffffff0b0807 */ /* 0x000fe20002000000 */
[----:B------:R-:W-:Y:S01]  /*6380*/  BSSY B1, `(.L_x_96) ;  /* 0x000002e000017945 */ /* 0x000fe20003800000 */
[----:B-1----:R-:W-:Y:S02]  /*6390*/  LEA R0, R45, UR43, 0x3 ;  /* 0x0000002b2d007c11 */ /* 0x002fe4000f8e18ff */
[----:B------:R-:W-:Y:S02]  /*63a0*/  CS2R R26, SRZ ;  /* 0x00000000001a7805 */ /* 0x000fe4000001ff00 */
[----:B------:R-:W-:Y:S02]  /*63b0*/  @P1 SEL R11, R4, R11, !P2 ;  /* 0x0000000b040b1207 */ /* 0x000fe40005000000 */
[----:B------:R-:W-:Y:S02]  /*63c0*/  CS2R R24, SRZ ;  /* 0x0000000000187805 */ /* 0x000fe4000001ff00 */
[----:B------:R-:W-:Y:S02]  /*63d0*/  LOP3.LUT R4, R48, 0x1, RZ, 0x3c, !PT ;  /* 0x0000000130047812 */ /* 0x000fe400078e3cff */
[----:B------:R-:W-:Y:S02]  /*63e0*/  @P0 LOP3.LUT R11, R11, 0x1, RZ, 0xc0, !PT ;  /* 0x000000010b0b0812 */ /* 0x000fe400078ec0ff */
[C---:B------:R-:W-:Y:S02]  /*63f0*/  LEA R36, R2.reuse, UR43, 0x3 ;  /* 0x0000002b02247c11 */ /* 0x040fe4000f8e18ff */
[----:B------:R-:W-:Y:S02]  /*6400*/  ISETP.NE.U32.OR P6, PT, R11, 0x1, !P0 ;  /* 0x000000010b00780c */ /* 0x000fe400047c5470 */
[----:B------:R-:W-:Y:S02]  /*6410*/  SHF.L.U32 R7, R47, 0x1f, RZ ;  /* 0x0000001f2f077819 */ /* 0x000fe400000006ff */
[----:B------:R-:W-:Y:S02]  /*6420*/  LEA.HI R5, R2, R2, RZ, 0x1 ;  /* 0x0000000202057211 */ /* 0x000fe400078f08ff */
[----:B------:R-:W-:Y:S02]  /*6430*/  PLOP3.LUT P5, PT, PT, PT, PT, 0x8, 0x80 ;  /* 0x000000000080781c */ /* 0x000fe40003fae170 */
[----:B------:R-:W-:Y:S01]  /*6440*/  P2R R51, PR, RZ, 0x40 ;  /* 0x00000040ff337803 */ /* 0x000fe20000000000 */
[C---:B------:R-:W-:Y:S01]  /*6450*/  IMAD.SHL.U32 R3, R5.reuse, 0x8, RZ ;  /* 0x0000000805037824 */ /* 0x040fe200078e00ff */
[----:B------:R-:W-:Y:S02]  /*6460*/  LOP3.LUT R5, R5, 0xffe, RZ, 0xc0, !PT ;  /* 0x00000ffe05057812 */ /* 0x000fe400078ec0ff */
[----:B------:R-:W-:Y:S02]  /*6470*/  IADD3 R52, PT, PT, R53, UR43, R49 ;  /* 0x0000002b35347c10 */ /* 0x000fe4000fffe031 */
[----:B------:R-:W-:Y:S01]  /*6480*/  @P6 SHF.L.U32 R9, R4, 0x1f, RZ ;  /* 0x0000001f04096819 */ /* 0x000fe200000006ff */
[----:B------:R-:W-:Y:S01]  /*6490*/  IMAD.IADD R18, R2, 0x1, -R5 ;  /* 0x0000000102127824 */ /* 0x000fe200078e0a05 */
[----:B------:R-:W-:Y:S02]  /*64a0*/  LOP3.LUT R3, R3, 0xfffffff0, RZ, 0xc0, !PT ;  /* 0xfffffff003037812 */ /* 0x000fe400078ec0ff */
[----:B------:R-:W1:Y:S03]  /*64b0*/  @P6 SYNCS.PHASECHK.TRANS64.TRYWAIT P0, [R0+URZ+0x50], R9 ;  /* 0x00005009000065a7 */ /* 0x000e6600080011ff */
[----:B------:R-:W-:Y:S04]  /*64c0*/  IMAD.IADD R3, R16, 0x1, R3 ;  /* 0x0000000110037824 */ /* 0x000fe800078e0203 */
[----:B------:R-:W-:Y:S01]  /*64d0*/  IMAD R18, R18, 0x100000, R3 ;  /* 0x0010000012127824 */ /* 0x000fe200078e0203 */
[----:B------:R2:W3:Y:S01]  /*64e0*/  SYNCS.PHASECHK.TRANS64.TRYWAIT P4, [R36+URZ+0xa0], R7 ;  /* 0x0000a007240075a7 */ /* 0x0004e200080811ff */
[----:B-1----:R-:W-:Y:S01]  /*64f0*/  @P6 PLOP3.LUT P5, PT, P0, PT, PT, 0x8, 0x80 ;  /* 0x000000000080681c */ /* 0x002fe200007ae170 */
[----:B------:R-:W-:Y:S01]  /*6500*/  @!UPT UIADD3 URZ, UPT, UPT, URZ, URZ, URZ ;  /* 0x000000fffffff290 */ /* 0x000fe2000fffe0ff */
[----:B--2---:R-:W-:Y:S11]  /*6510*/  @!P6 BRA `(.L_x_97) ;  /* 0x000000000050e947 */ /* 0x004ff60003800000 */
[----:B------:R-:W-:Y:S01]  /*6520*/  ISETP.NE.U32.AND P0, PT, RZ, UR56, PT ;  /* 0x00000038ff007c0c */ /* 0x000fe2000bf05070 */
[----:B------:R-:W-:Y:S01]  /*6530*/  BSSY B0, `(.L_x_98) ;  /* 0x000000f000007945 */ /* 0x000fe20003800000 */
[----:B------:R-:W-:Y:S01]  /*6540*/  FSETP.NEU.AND P2, PT, R19, RZ, PT ;  /* 0x000000ff1300720b */ /* 0x000fe20003f4d000 */
[----:B------:R-:W-:Y:S01]  /*6550*/  IMAD.MOV.U32 R26, RZ, RZ, RZ ;  /* 0x000000ffff1a7224 */ /* 0x000fe200078e00ff */
[----:B------:R-:W-:Y:S02]  /*6560*/  ISETP.NE.AND.EX P0, PT, RZ, UR57, PT, P0 ;  /* 0x00000039ff007c0c */ /* 0x000fe4000bf05300 */
[----:B------:R-:W-:Y:S02]  /*6570*/  LOP3.LUT P1, RZ, R23, 0xff, RZ, 0xc0, !PT ;  /* 0x000000ff17ff7812 */ /* 0x000fe4000782c0ff */
[----:B------:R-:W-:Y:S02]  /*6580*/  SEL R3, RZ, 0xffffffff, P2 ;  /* 0xffffffffff037807 */ /* 0x000fe40001000000 */
[----:B------:R-:W-:Y:S04]  /*6590*/  SEL R6, RZ, 0xffffffff, P0 ;  /* 0xffffffffff067807 */ /* 0x000fe80000000000 */
[----:B------:R-:W-:Y:S04]  /*65a0*/  @P3 SEL R3, R6, R3, !P1 ;  /* 0x0000000306033207 */ /* 0x000fe80004800000 */
[----:B------:R-:W-:Y:S04]  /*65b0*/  LOP3.LUT R3, R3, 0x1, RZ, 0xc0, !PT ;  /* 0x0000000103037812 */ /* 0x000fe800078ec0ff */
[----:B------:R-:W-:Y:S01]  /*65c0*/  ISETP.NE.U32.AND P0, PT, R3, 0x1, PT ;  /* 0x000000010300780c */ /* 0x000fe20003f05070 */
[----:B------:R-:W-:Y:S01]  /*65d0*/  @!UPT UIADD3 URZ, UPT, UPT, URZ, URZ, URZ ;  /* 0x000000fffffff290 */ /* 0x000fe2000fffe0ff */
[----:B------:R-:W-:Y:S11]  /*65e0*/  @!P5 BRA `(.L_x_99) ;  /* 0x00000000000cd947 */ /* 0x000ff60003800000 */
[----:B------:R-:W-:Y:S04]  /*65f0*/  SHF.L.U32 R3, R4, 0x1f, RZ ;  /* 0x0000001f04037819 */ /* 0x000fe800000006ff */
[----:B------:R-:W1:Y:S02]  /*6600*/  SYNCS.PHASECHK.TRANS64.TRYWAIT P1, [R0+URZ+0x50], R3 ;  /* 0x00005003000075a7 */ /* 0x000e6400080211ff */
[----:B-1----:R-:W-:Y:S05]  /*6610*/  @!P1 BRA `(.L_x_100) ;  /* 0x0000001000709947 */ /* 0x002fea0003800000 */
.L_x_99:
[----:B------:R-:W-:Y:S05]  /*6620*/  BSYNC B0 ;  /* 0x0000000000007941 */ /* 0x000fea0003800000 */
.L_x_98:
[----:B------:R-:W-:Y:S01]  /*6630*/  CS2R R24, SRZ ;  /* 0x0000000000187805 */ /* 0x000fe2000001ff00 */
[----:B------:R-:W-:Y:S05]  /*6640*/  @P0 WARPSYNC.ALL ;  /* 0x0000000000000948 */ /* 0x000fea0003800000 */
[----:B------:R2:W1:Y:S02]  /*6650*/  @P0 LDSM.16.M88.4 R24, [R52+0x200] ;  /* 0x000200003418083b */ /* 0x0004640000000200 */
.L_x_97:
[----:B------:R-:W-:Y:S05]  /*6660*/  BSYNC B1 ;  /* 0x0000000000017941 */ /* 0x000fea0003800000 */
.L_x_96:
[----:B-1----:R-:W-:Y:S04]  /*6670*/  SHF.R.U32.HI R3, RZ, 0x15, R18 ;  /* 0x00000015ff037819 */ /* 0x002fe80000011612 */
[----:B------:R-:W-:Y:S01]  /*6680*/  LOP3.LUT P0, RZ, R3, 0x3, R40, 0x48, !PT ;  /* 0x0000000303ff7812 */ /* 0x000fe20007804828 */
[----:B------:R-:W-:Y:S01]  /*6690*/  @!UPT UIADD3 URZ, UPT, UPT, URZ, URZ, URZ ;  /* 0x000000fffffff290 */ /* 0x000fe2000fffe0ff */
[----:B---3--:R-:W-:Y:S11]  /*66a0*/  @P4 BRA `(.L_x_101) ;  /* 0x0000000000084947 */ /* 0x008ff60003800000 */
[----:B------:R-:W1:Y:S02]  /*66b0*/  SYNCS.PHASECHK.TRANS64.TRYWAIT P1, [R36+URZ+0xa0], R7 ;  /* 0x0000a007240075a7 */ /* 0x000e6400080211ff */
[----:B-1----:R-:W-:Y:S05]  /*66c0*/  @!P1 BRA `(.L_x_102) ;  /* 0x0000001000589947 */ /* 0x002fea0003800000 */
.L_x_101:
[----:B------:R-:W-:Y:S05]  /*66d0*/  @!P0 BRA `(.L_x_103) ;  /* 0x0000000000408947 */ /* 0x000fea0003800000 */
[----:B------:R-:W3:Y:S01]  /*66e0*/  LDCU.64 UR8, c[0x4][0x70] ;  /* 0x01000e00ff0877ac */ /* 0x000ee20008000a00 */
[----:B------:R-:W-:Y:S01]  /*66f0*/  MOV R15, 0x0 ;  /* 0x00000000000f7802 */ /* 0x000fe20000000f00 */
[----:B------:R-:W-:Y:S02]  /*6700*/  HFMA2 R12, -RZ, RZ, 0, 5.9604644775390625e-08 ;  /* 0x00000001ff0c7431 */ /* 0x000fe400000001ff */
[----:B------:R-:W-:Y:S02]  /*6710*/  IMAD.MOV.U32 R8, RZ, RZ, 0x192 ;  /* 0x00000192ff087424 */ /* 0x000fe400078e00ff */
[----:B------:R-:W-:Y:S01]  /*6720*/  IMAD.MOV.U32 R13, RZ, RZ, RZ ;  /* 0x000000ffff0d7224 */ /* 0x000fe200078e00ff */
[----:B------:R-:W1:Y:S01]  /*6730*/  LDCU.64 UR6, c[0x4][0x78] ;  /* 0x01000f00ff0677ac */ /* 0x000e620008000a00 */
[----:B------:R-:W2:Y:S01]  /*6740*/  LDC.64 R14, c[0x4][R15] ;  /* 0x010000000f0e7b82 */ /* 0x000ea20000000a00 */
[----:B------:R-:W5:Y:S01]  /*6750*/  LDCU.64 UR4, c[0x4][0x10] ;  /* 0x01000200ff0477ac */ /* 0x000f620008000a00 */
[----:B---3--:R-:W-:Y:S01]  /*6760*/  MOV R5, UR9 ;  /* 0x0000000900057c02 */ /* 0x008fe20008000f00 */
[----:B------:R-:W-:Y:S01]  /*6770*/  IMAD.U32 R4, RZ, RZ, UR8 ;  /* 0x00000008ff047e24 */ /* 0x000fe2000f8e00ff */
[----:B-1----:R-:W-:Y:S01]  /*6780*/  MOV R7, UR7 ;  /* 0x0000000700077c02 */ /* 0x002fe20008000f00 */
[----:B------:R-:W-:Y:S01]  /*6790*/  IMAD.U32 R6, RZ, RZ, UR6 ;  /* 0x00000006ff067e24 */ /* 0x000fe2000f8e00ff */
[----:B-----5:R-:W-:Y:S01]  /*67a0*/  MOV R11, UR5 ;  /* 0x00000005000b7c02 */ /* 0x020fe20008000f00 */
[----:B------:R-:W-:Y:S02]  /*67b0*/  IMAD.U32 R10, RZ, RZ, UR4 ;  /* 0x00000004ff0a7e24 */ /* 0x000fe4000f8e00ff */
[----:B------:R-:W-:Y:S07]  /*67c0*/  LEPC R20, `(.L_x_103) ;  /* 0x000000001014794e */ /* 0x000fee0000000000 */
[----:B--2-4-:R-:W-:Y:S05]  /*67d0*/  CALL.ABS.NOINC R14 ;  /* 0x000000000e007343 */ /* 0x014fea0003c00000 */
.L_x_103:
[----:B------:R-:W-:Y:S01]  /*67e0*/  ISETP.NE.AND P0, PT, R50, RZ, PT ;  /* 0x000000ff3200720c */ /* 0x000fe20003f05270 */
[----:B------:R-:W-:Y:S05]  /*67f0*/  WARPSYNC.ALL ;  /* 0x0000000000007948 */ /* 0x000fea0003800000 */
[----:B------:R-:W-:Y:S01]  /*6800*/  R2UR UR4, R18 ;  /* 0x00000000120472ca */ /* 0x000fe200000e0000 */
[----:B------:R-:W-:Y:S01]  /*6810*/  BSSY.RECONVERGENT B0, `(.L_x_104) ;  /* 0x0000035000007945 */ /* 0x000fe20003800200 */
[C---:B------:R-:W-:Y:S02]  /*6820*/  SHF.L.U32 R0, R24.reuse, 0x10, RZ ;  /* 0x0000001018007819 */ /* 0x040fe400000006ff */
[----:B------:R-:W-:Y:S02]  /*6830*/  LOP3.LUT R12, R24, 0xffff0000, RZ, 0xc0, !PT ;  /* 0xffff0000180c7812 */ /* 0x000fe400078ec0ff */
[C---:B------:R-:W-:Y:S02]  /*6840*/  SHF.L.U32 R3, R25.reuse, 0x10, RZ ;  /* 0x0000001019037819 */ /* 0x040fe400000006ff */
[----:B------:R-:W-:Y:S02]  /*6850*/  LOP3.LUT R14, R25, 0xffff0000, RZ, 0xc0, !PT ;  /* 0xffff0000190e7812 */ /* 0x000fe400078ec0ff */
[C---:B------:R-:W-:Y:S02]  /*6860*/  SHF.L.U32 R13, R26.reuse, 0x10, RZ ;  /* 0x000000101a0d7819 */ /* 0x040fe400000006ff */
[----:B------:R-:W-:Y:S01]  /*6870*/  LOP3.LUT R20, R26, 0xffff0000, RZ, 0xc0, !PT ;  /* 0xffff00001a147812 */ /* 0x000fe200078ec0ff */
[----:B-1----:R-:W4:Y:S01]  /*6880*/  LDTM.16dp256bit.x2 R4, tmem[UR4] ;  /* 0x00000004000479ee */ /* 0x002f2200080a0000 */
[----:B------:R-:W-:Y:S01]  /*6890*/  R2UR UR4, R36 ;  /* 0x00000000240472ca */ /* 0x000fe200000e0000 */
[----:B------:R-:W-:Y:S01]  /*68a0*/  NOP ;  /* 0x0000000000007918 */ /* 0x000fe20000000000 */
[C---:B------:R-:W-:Y:S02]  /*68b0*/  SHF.L.U32 R15, R27.reuse, 0x10, RZ ;  /* 0x000000101b0f7819 */ /* 0x040fe400000006ff */
[----:B------:R-:W-:Y:S09]  /*68c0*/  LOP3.LUT R22, R27, 0xffff0000, RZ, 0xc0, !PT ;  /* 0xffff00001b167812 */ /* 0x000ff200078ec0ff */
[----:B------:R-:W-:Y:S04]  /*68d0*/  UIADD3 UR4, UPT, UPT, UR4, 0xc0, URZ ;  /* 0x000000c004047890 */ /* 0x000fe8000fffe0ff */
[----:B------:R-:W-:Y:S01]  /*68e0*/  UPRMT UR4, UR55, 0x654, UR4 ;  /* 0x0000065437047896 */ /* 0x000fe20008000004 */
[C---:B----4-:R-:W-:Y:S01]  /*68f0*/  FMUL R4, R17.reuse, R4 ;  /* 0x0000000411047220 */ /* 0x050fe20000400000 */
[C---:B------:R-:W-:Y:S01]  /*6900*/  FMUL R5, R17.reuse, R5 ;  /* 0x0000000511057220 */ /* 0x040fe20000400000 */
[C---:B------:R-:W-:Y:S01]  /*6910*/  FMUL R6, R17.reuse, R6 ;  /* 0x0000000611067220 */ /* 0x040fe20000400000 */
[----:B------:R-:W-:Y:S01]  /*6920*/  FMUL R7, R17, R7 ;  /* 0x0000000711077220 */ /* 0x000fe20000400000 */
[----:B------:R-:W-:Y:S01]  /*6930*/  FFMA R4, R19, R0, R4 ;  /* 0x0000000013047223 */ /* 0x000fe20000000004 */
[----:B------:R-:W-:Y:S01]  /*6940*/  FMUL R8, R17, R8 ;  /* 0x0000000811087220 */ /* 0x000fe20000400000 */
[----:B------:R-:W-:Y:S01]  /*6950*/  FFMA R5, R19, R12, R5 ;  /* 0x0000000c13057223 */ /* 0x000fe20000000005 */
[----:B------:R-:W-:Y:S01]  /*6960*/  FMUL R9, R17, R9 ;  /* 0x0000000911097220 */ /* 0x000fe20000400000 */
[----:B------:R-:W-:Y:S01]  /*6970*/  FFMA R6, R19, R3, R6 ;  /* 0x0000000313067223 */ /* 0x000fe20000000006 */
[----:B------:R-:W-:Y:S01]  /*6980*/  FMUL R10, R17, R10 ;  /* 0x0000000a110a7220 */ /* 0x000fe20000400000 */
[----:B------:R-:W-:Y:S01]  /*6990*/  FFMA R7, R19, R14, R7 ;  /* 0x0000000e13077223 */ /* 0x000fe20000000007 */
[----:B------:R-:W-:Y:S01]  /*69a0*/  FMUL R11, R17, R11 ;  /* 0x0000000b110b7220 */ /* 0x000fe20000400000 */
[C---:B------:R-:W-:Y:S01]  /*69b0*/  FFMA R8, R19.reuse, R13, R8 ;  /* 0x0000000d13087223 */ /* 0x040fe20000000008 */
[C---:B------:R-:W-:Y:S01]  /*69c0*/  FFMA R9, R19.reuse, R20, R9 ;  /* 0x0000001413097223 */ /* 0x040fe20000000009 */
[C---:B------:R-:W-:Y:S01]  /*69d0*/  FFMA R10, R19.reuse, R15, R10 ;  /* 0x0000000f130a7223 */ /* 0x040fe2000000000a */
[----:B------:R-:W-:Y:S01]  /*69e0*/  FFMA R11, R19, R22, R11 ;  /* 0x00000016130b7223 */ /* 0x000fe2000000000b */
[----:B------:R-:W-:Y:S01]  /*69f0*/  F2FP.BF16.F32.PACK_AB R36, R5, R4 ;  /* 0x000000040524723e */ /* 0x000fe200000010ff */
[----:B------:R-:W-:Y:S01]  /*6a00*/  SYNCS.ARRIVE.TRANS64.RED.A1T0 RZ, [UR4], RZ ;  /* 0x000000ffffff79a7 */ /* 0x000fe20008100404 */
[----:B------:R-:W-:Y:S02]  /*6a10*/  F2FP.BF16.F32.PACK_AB R37, R7, R6 ;  /* 0x000000060725723e */ /* 0x000fe400000010ff */
[----:B------:R-:W-:Y:S02]  /*6a20*/  F2FP.BF16.F32.PACK_AB R38, R9, R8 ;  /* 0x000000080926723e */ /* 0x000fe400000010ff */
[----:B------:R-:W-:Y:S05]  /*6a30*/  F2FP.BF16.F32.PACK_AB R39, R11, R10 ;  /* 0x0000000a0b27723e */ /* 0x000fea00000010ff */
[----:B------:R1:W-:Y:S01]  /*6a40*/  STSM.16.M88.4 [R52+0x200], R36 ;  /* 0x0002002434007844 */ /* 0x0003e20000000200 */
[----:B------:R-:W-:Y:S01]  /*6a50*/  @!PT LDS RZ, [RZ] ;  /* 0x00000000fffff984 */ /* 0x000fe20000000800 */
[----:B------:R-:W-:Y:S01]  /*6a60*/  @!PT LDS RZ, [RZ] ;  /* 0x00000000fffff984 */ /* 0x000fe20000000800 */
[----:B------:R-:W-:Y:S01]  /*6a70*/  @!PT LDS RZ, [RZ] ;  /* 0x00000000fffff984 */ /* 0x000fe20000000800 */
[----:B------:R-:W-:Y:S01]  /*6a80*/  @!PT LDS RZ, [RZ] ;  /* 0x00000000fffff984 */ /* 0x000fe20000000800 */
[----:B------:R3:W-:Y:S07]  /*6a90*/  MEMBAR.ALL.CTA ;  /* 0x0000000000007992 */ /* 0x0007ee0000008000 */
[----:B---3--:R-:W3:Y:S02]  /*6aa0*/  FENCE.VIEW.ASYNC.S ;  /* 0x00000000000073c6 */ /* 0x008ee40000000000 */
[----:B---3--:R-:W-:Y:S06]  /*6ab0*/  BAR.SYNC.DEFER_BLOCKING 0x1, 0x80 ;  /* 0x0042000000007b1d */ /* 0x008fec0000010000 */
[----:B------:R-:W-:Y:S05]  /*6ac0*/  @P0 BRA `(.L_x_105) ;  /* 0x0000000000240947 */ /* 0x000fea0003800000 */
[----:B------:R-:W-:Y:S01]  /*6ad0*/  R2UR UR5, R53 ;  /* 0x00000000350572ca */ /* 0x000fe200000e0000 */
[----:B------:R-:W-:Y:S02]  /*6ae0*/  UIADD3 UR4, UP0, UPT, UR62, 0x680, URZ ;  /* 0x000006803e047890 */ /* 0x000fe4000ff1e0ff */
[----:B------:R-:W-:Y:S02]  /*6af0*/  USHF.L.U32 UR9, UR44, 0x4, URZ ;  /* 0x000000042c097899 */ /* 0x000fe400080006ff */
[----:B------:R-:W-:Y:S01]  /*6b00*/  USHF.L.U32 UR10, UR45, 0x6, URZ ;  /* 0x000000062d0a7899 */ /* 0x000fe200080006ff */
[----:B------:R-:W-:Y:S07]  /*6b10*/  UMOV UR11, UR60 ;  /* 0x0000003c000b7c82 */ /* 0x000fee0008000000 */
[----:B------:R-:W-:Y:S02]  /*6b20*/  UIADD3 UR8, UPT, UPT, UR43, 0x200, UR5 ;  /* 0x000002002b087890 */ /* 0x000fe4000fffe005 */
[----:B------:R-:W-:Y:S09]  /*6b30*/  UIADD3.X UR5, UPT, UPT, URZ, UR63, URZ, UP0, !UPT ;  /* 0x0000003fff057290 */ /* 0x000ff200087fe4ff */
[----:B------:R3:W-:Y:S02]  /*6b40*/  UTMASTG.3D [UR8], [UR4] ;  /* 0x00000008040073b5 */ /* 0x0007e40008010000 */
[----:B---3--:R0:W-:Y:S02]  /*6b50*/  UTMACMDFLUSH ;  /* 0x00000000000079b7 */ /* 0x0081e40000000000 */
.L_x_105:
[----:B------:R-:W-:Y:S05]  /*6b60*/  BSYNC.RECONVERGENT B0 ;  /* 0x0000000000007941 */ /* 0x000fea0003800200 */
.L_x_104:
[----:B------:R-:W-:Y:S04]  /*6b70*/  BSSY.RECONVERGENT B0, `(.L_x_106) ;  /* 0x0000003000007945 */ /* 0x000fe80003800200 */
[----:B------:R-:W-:Y:S05]  /*6b80*/  @P0 BRA `(.L_x_107) ;  /* 0x0000000000040947 */ /* 0x000fea0003800000 */
[----:B------:R-:W-:Y:S04]  /*6b90*/  DEPBAR.LE SB0, 0x0 ;  /* 0x000080000000791a */ /* 0x000fe80000000000 */
.L_x_107:
[----:B------:R-:W-:Y:S05]  /*6ba0*/  BSYNC.RECONVERGENT B0 ;  /* 0x0000000000007941 */ /* 0x000fea0003800200 */
.L_x_106:
[----:B------:R-:W-:Y:S01]  /*6bb0*/  BAR.SYNC.DEFER_BLOCKING 0x1, 0x80 ;  /* 0x0042000000007b1d */ /* 0x000fe20000010000 */
[----:B------:R-:W-:Y:S01]  /*6bc0*/  UIADD3 UR46, UPT, UPT, UR46, 0x1, URZ ;  /* 0x000000012e2e7890 */ /* 0x000fe2000fffe0ff */
[----:B------:R-:W-:Y:S02]  /*6bd0*/  IADD3 R0, PT, PT, R2, 0x1, RZ ;  /* 0x0000000102007810 */ /* 0x000fe40007ffe0ff */
[----:B------:R-:W-:Y:S01]  /*6be0*/  IADD3 R45, PT, PT, R45, 0x1, RZ ;  /* 0x000000012d2d7810 */ /* 0x000fe20007ffe0ff */
[----:B------:R-:W-:Y:S09]  /*6bf0*/  UISETP.NE.AND UP0, UPT, UR46, URZ, UPT ;  /* 0x000000ff2e00728c */ /* 0x000ff2000bf05270 */
[----:B------:R-:W-:Y:S05]  /*6c00*/  BRA.U !UP0, `(.L_x_108) ;  /* 0x0000000108287547 */ /* 0x000fea000b800000 */
[----:B------:R-:W-:Y:S01]  /*6c10*/  ISETP.NE.AND P0, PT, R51, RZ, PT ;  /* 0x000000ff3300720c */ /* 0x000fe20003f05270 */
[----:B------:R-:W-:Y:S11]  /*6c20*/  IMAD.U32 R2, RZ, RZ, UR55 ;  /* 0x00000037ff027e24 */ /* 0x000ff6000f8e00ff */
[----:B------:R-:W-:Y:S01]  /*6c30*/  @!UPT UIADD3 URZ, UPT, UPT, URZ, URZ, URZ ;  /* 0x000000fffffff290 */ /* 0x000fe2000fffe0ff */
[C---:B------:R-:W-:Y:S01]  /*6c40*/  @P0 LEA R3, R44.reuse, UR43, 0x3 ;  /* 0x0000002b2c030c11 */ /* 0x040fe2000f8e18ff */
[----:B------:R-:W-:Y:S04]  /*6c50*/  VIADD R44, R44, 0x1 ;  /* 0x000000012c2c7836 */ /* 0x000fe80000000000 */
[----:B------:R-:W-:Y:S05]  /*6c60*/  @P0 VIADD R3, R3, 0x60 ;  /* 0x0000006003030836 */ /* 0x000fea0000000000 */
[----:B------:R-:W-:Y:S04]  /*6c70*/  @P0 PRMT R2, R2, 0x654, R3 ;  /* 0x0000065402020816 */ /* 0x000fe80000000003 */
[----:B------:R3:W-:Y:S01]  /*6c80*/  @P0 SYNCS.ARRIVE.TRANS64.RED.A1T0 RZ, [R2+URZ], RZ ;  /* 0x000000ff02ff09a7 */ /* 0x0007e200081004ff */
[C---:B------:R-:W-:Y:S04]  /*6c90*/  ISETP.NE.AND P0, PT, R44.reuse, 0x2, PT ;  /* 0x000000022c00780c */ /* 0x040fe80003f05270 */
[----:B------:R-:W-:Y:S09]  /*6ca0*/  SEL R44, R44, RZ, P0 ;  /* 0x000000ff2c2c7207 */ /* 0x000ff20000000000 */
.L_x_108:
[----:B------:R-:W-:Y:S01]  /*6cb0*/  R2UR UR5, R41 ;  /* 0x00000000290572ca */ /* 0x000fe200000e0000 */
[----:B------:R-:W-:Y:S01]  /*6cc0*/  UISETP.NE.AND UP0, UPT, UR54, URZ, UPT ;  /* 0x000000ff3600728c */ /* 0x000fe2000bf05270 */
[----:B------:R-:W-:Y:S01]  /*6cd0*/  R2UR UR4, R42 ;  /* 0x000000002a0472ca */ /* 0x000fe200000e0000 */
[----:B------:R-:W-:Y:S01]  /*6ce0*/  UMOV UR60, UR53 ;  /* 0x00000035003c7c82 */ /* 0x000fe20008000000 */
[----:B------:R-:W-:Y:S02]  /*6cf0*/  ISETP.NE.AND P0, PT, R43, 0x2, PT ;  /* 0x000000022b00780c */ /* 0x000fe40003f05270 */
[----:B------:R-:W-:Y:S02]  /*6d00*/  ISETP.NE.AND P1, PT, R0, 0x4, PT ;  /* 0x000000040000780c */ /* 0x000fe40003f25270 */
[----:B------:R-:W-:Y:S02]  /*6d10*/  ISETP.NE.AND P2, PT, R45, 0x2, PT ;  /* 0x000000022d00780c */ /* 0x000fe40003f45270 */
[----:B------:R-:W-:Y:S02]  /*6d20*/  SEL R5, RZ, 0x1, P0 ;  /* 0x00000001ff057807 */ /* 0x000fe40000000000 */
[----:B------:R-:W-:Y:S01]  /*6d30*/  SEL R4, RZ, 0x1, P1 ;  /* 0x00000001ff047807 */ /* 0x000fe20000800000 */
[----:B------:R-:W-:Y:S01]  /*6d40*/  UIADD3 UR44, UPT, UPT, UR36, UR5, URZ ;  /* 0x00000005242c7290 */ /* 0x000fe2000fffe0ff */
[----:B------:R-:W-:Y:S01]  /*6d50*/  SEL R3, RZ, 0x1, P2 ;  /* 0x00000001ff037807 */ /* 0x000fe20001000000 */
[----:B------:R-:W-:Y:S01]  /*6d60*/  UIADD3 UR45, UPT, UPT, UR37, UR4, URZ ;  /* 0x00000004252d7290 */ /* 0x000fe2000fffe0ff */
[----:B------:R-:W-:Y:S02]  /*6d70*/  LOP3.LUT R46, R46, R5, RZ, 0x3c, !PT ;  /* 0x000000052e2e7212 */ /* 0x000fe400078e3cff */
[----:B------:R-:W-:Y:S02]  /*6d80*/  LOP3.LUT R47, R47, R4, RZ, 0x3c, !PT ;  /* 0x000000042f2f7212 */ /* 0x000fe400078e3cff */
[----:B------:R-:W-:Y:S02]  /*6d90*/  LOP3.LUT R48, R48, R3, RZ, 0x3c, !PT ;  /* 0x0000000330307212 */ /* 0x000fe400078e3cff */
[----:B------:R-:W-:Y:S02]  /*6da0*/  SEL R43, R43, RZ, P0 ;  /* 0x000000ff2b2b7207 */ /* 0x000fe40000000000 */
[----:B---3--:R-:W-:Y:S02]  /*6db0*/  SEL R2, R0, RZ, P1 ;  /* 0x000000ff00027207 */ /* 0x008fe40000800000 */
[----:B------:R-:W-:Y:S01]  /*6dc0*/  SEL R45, R45, RZ, P2 ;  /* 0x000000ff2d2d7207 */ /* 0x000fe20001000000 */
[----:B------:R-:W-:Y:S06]  /*6dd0*/  BRA.U UP0, `(.L_x_109) ;  /* 0xffffffe900b07547 */ /* 0x000fec000b83ffff */
[----:B------:R-:W-:-:S09]  /*6de0*/  UISETP.NE.AND UP0, UPT, UR59, URZ, UPT ;  /* 0x000000ff3b00728c */ /* 0x000fd2000bf05270 */
[----:B------:R-:W-:Y:S05]  /*6df0*/  BRA.U !UP0, `(.L_x_110) ;  /* 0x0000000108487547 */ /* 0x000fea000b800000 */
[----:B------:R-:W3:Y:S02]  /*6e00*/  LDCU.64 UR4, c[0x0][0x890] ;  /* 0x00011200ff0477ac */ /* 0x000ee40008000a00 */
[----:B---3--:R-:W-:-:S04]  /*6e10*/  UISETP.NE.U32.AND UP0, UPT, UR4, URZ, UPT ;  /* 0x000000ff0400728c */ /* 0x008fc8000bf05070 */
[----:B------:R-:W-:-:S09]  /*6e20*/  UISETP.NE.AND.EX UP0, UPT, UR5, URZ, UPT, UP0 ;  /* 0x000000ff0500728c */ /* 0x000fd2000bf05300 */
[----:B------:R-:W-:Y:S05]  /*6e30*/  BRA.U UP0, `(.L_x_111) ;  /* 0x00000001000c7547 */ /* 0x000fea000b800000 */
[----:B------:R-:W-:-:S13]  /*6e40*/  FSETP.NEU.AND P0, PT, R19, RZ, PT ;  /* 0x000000ff1300720b */ /* 0x000fda0003f0d000 */
[----:B------:R-:W-:Y:S05]  /*6e50*/  @!P0 EXIT ;  /* 0x000000000000894d */ /* 0x000fea0003800000 */
[----:B------:R-:W-:Y:S05]  /*6e60*/  BRA `(.L_x_110) ;  /* 0x00000000002c7947 */ /* 0x000fea0003800000 */
.L_x_111:
[----:B------:R-:W-:Y:S01]  /*6e70*/  LOP3.LUT P0, RZ, R23, 0xff, RZ, 0xc0, !PT ;  /* 0x000000ff17ff7812 */ /* 0x000fe2000780c0ff */
[----:B------:R-:W-:-:S12]  /*6e80*/  BSSY.RECONVERGENT B0, `(.L_x_110) ;  /* 0x0000009000007945 */ /* 0x000fd80003800200 */
[----:B------:R-:W-:Y:S05]  /*6e90*/  @P0 BRA `(.L_x_112) ;  /* 0x0000000000140947 */ /* 0x000fea0003800000 */
[----:B------:R-:W3:Y:S02]  /*6ea0*/  LDCU.64 UR4, c[0x0][0x888] ;  /* 0x00011100ff0477ac */ /* 0x000ee40008000a00 */
[----:B---3--:R-:W-:-:S04]  /*6eb0*/  ISETP.NE.U32.AND P0, PT, RZ, UR4, PT ;  /* 0x00000004ff007c0c */ /* 0x008fc8000bf05070 */
[----:B------:R-:W-:-:S13]  /*6ec0*/  ISETP.NE.AND.EX P0, PT, RZ, UR5, PT, P0 ;  /* 0x00000005ff007c0c */ /* 0x000fda000bf05300 */
[----:B------:R-:W-:Y:S05]  /*6ed0*/  @!P0 EXIT ;  /* 0x000000000000894d */ /* 0x000fea0003800000 */
[----:B------:R-:W-:Y:S05]  /*6ee0*/  BRA `(.L_x_113) ;  /* 0x0000000000087947 */ /* 0x000fea0003800000 */
.L_x_112:
[----:B------:R-:W-:-:S13]  /*6ef0*/  FSETP.NEU.AND P0, PT, R19, RZ, PT ;  /* 0x000000ff1300720b */ /* 0x000fda0003f0d000 */
[----:B------:R-:W-:Y:S05]  /*6f00*/  @!P0 EXIT ;  /* 0x000000000000894d */ /* 0x000fea0003800000 */
.L_x_113:
[----:B------:R-:W-:Y:S05]  /*6f10*/  BSYNC.RECONVERGENT B0 ;  /* 0x0000000000007941 */ /* 0x000fea0003800200 */
.L_x_110:
[----:B------:R-:W-:-:S04]  /*6f20*/  DEPBAR.LE SB0, 0x0 ;  /* 0x000080000000791a */ /* 0x000fc80000000000 */
[----:B------:R-:W-:Y:S05]  /*6f30*/  EXIT ;  /* 0x000000000000794d */ /* 0x000fea0003800000 */
.L_x_24:
[----:B---3--:R3:W4:Y:S02]  /*6f40*/  SYNCS.PHASECHK.TRANS64.TRYWAIT P0, [R3+URZ+0xf0], R2 ;  /* 0x0000f002030075a7 */ /* 0x00872400080011ff */
[----:B----4-:R-:W-:Y:S05]  /*6f50*/  @!P0 NANOSLEEP.SYNCS 0x989680 ;  /* 0x009896800000895d */ /* 0x010fea0003900000 */
[----:B------:R-:W4:Y:S02]  /*6f60*/  @!P0 SYNCS.PHASECHK.TRANS64 P0, [R3+URZ+0xf0], R2 ;  /* 0x0000f002030085a7 */ /* 0x000f2400080010ff */
[----:B----4-:R-:W-:Y:S05]  /*6f70*/  @!P0 BRA `(.L_x_24) ;  /* 0xfffffffc00f08947 */ /* 0x010fea000383ffff */
[----:B------:R-:W-:Y:S05]  /*6f80*/  BRA `(.L_x_114) ;  /* 0xffffffa800347947 */ /* 0x000fea000383ffff */
.L_x_27:
[----:B--2---:R-:W-:-:S07]  /*6f90*/  MOV R0, UR57 ;  /* 0x0000003900007c02 */ /* 0x004fce0008000f00 */
.L_x_115:
[----:B--2---:R2:W3:Y:S02]  /*6fa0*/  SYNCS.PHASECHK.TRANS64.TRYWAIT P0, [R0+URZ+0x28], R3 ;  /* 0x00002803000075a7 */ /* 0x0044e400080011ff */
[----:B---3--:R-:W-:Y:S05]  /*6fb0*/  @!P0 NANOSLEEP.SYNCS 0x989680 ;  /* 0x009896800000895d */ /* 0x008fea0003900000 */
[----:B------:R-:W3:Y:S02]  /*6fc0*/  @!P0 SYNCS.PHASECHK.TRANS64 P0, [R0+URZ+0x28], R3 ;  /* 0x00002803000085a7 */ /* 0x000ee400080010ff */
[----:B---3--:R-:W-:Y:S05]  /*6fd0*/  @!P0 BRA `(.L_x_115) ;  /* 0xfffffffc00f08947 */ /* 0x008fea000383ffff */
[----:B------:R-:W-:Y:S05]  /*6fe0*/  BRA `(.L_x_26) ;  /* 0xffffffa8007c7947 */ /* 0x000fea000383ffff */
.L_x_36:
[----:B-1----:R-:W-:-:S07]  /*6ff0*/  MOV R0, UR57 ;  /* 0x0000003900007c02 */ /* 0x002fce0008000f00 */
.L_x_116:
[----:B-1----:R1:W2:Y:S02]  /*7000*/  SYNCS.PHASECHK.TRANS64.TRYWAIT P0, [R0+URZ+0x28], R3 ;  /* 0x00002803000075a7 */ /* 0x0022a400080011ff */
[----:B--2---:R-:W-:Y:S05]  /*7010*/  @!P0 NANOSLEEP.SYNCS 0x989680 ;  /* 0x009896800000895d */ /* 0x004fea0003900000 */
[----:B------:R-:W2:Y:S02]  /*7020*/  @!P0 SYNCS.PHASECHK.TRANS64 P0, [R0+URZ+0x28], R3 ;  /* 0x00002803000085a7 */ /* 0x000ea400080010ff */
[----:B--2---:R-:W-:Y:S05]  /*7030*/  @!P0 BRA `(.L_x_116) ;  /* 0xfffffffc00f08947 */ /* 0x004fea000383ffff */
[----:B------:R-:W-:Y:S05]  /*7040*/  BRA `(.L_x_35) ;  /* 0xffffffac00d47947 */ /* 0x000fea000383ffff */
.L_x_43:
[----:B-1----:R1:W4:Y:S02]  /*7050*/  SYNCS.PHASECHK.TRANS64.TRYWAIT P0, [R3+URZ+0x80], R0 ;  /* 0x00008000030075a7 */ /* 0x00232400080011ff */
[----:B----4-:R-:W-:Y:S05]  /*7060*/  @!P0 NANOSLEEP.SYNCS 0x989680 ;  /* 0x009896800000895d */ /* 0x010fea0003900000 */
[----:B------:R-:W4:Y:S02]  /*7070*/  @!P0 SYNCS.PHASECHK.TRANS64 P0, [R3+URZ+0x80], R0 ;  /* 0x00008000030085a7 */ /* 0x000f2400080010ff */
[----:B----4-:R-:W-:Y:S05]  /*7080*/  @!P0 BRA `(.L_x_43) ;  /* 0xfffffffc00f08947 */ /* 0x010fea000383ffff */
[----:B------:R-:W-:Y:S05]  /*7090*/  BRA `(.L_x_117) ;  /* 0xffffffb4000c7947 */ /* 0x000fea000383ffff */
.L_x_47:
[----:B-1----:R-:W-:-:S07]  /*70a0*/  MOV R0, UR4 ;  /* 0x0000000400007c02 */ /* 0x002fce0008000f00 */
.L_x_118:
[----:B-1----:R1:W2:Y:S02]  /*70b0*/  SYNCS.PHASECHK.TRANS64.TRYWAIT P0, [R0+URZ], R3 ;  /* 0x00000003000075a7 */ /* 0x0022a400080011ff */
[----:B--2---:R-:W-:Y:S05]  /*70c0*/  @!P0 NANOSLEEP.SYNCS 0x989680 ;  /* 0x009896800000895d */ /* 0x004fea0003900000 */
[----:B------:R-:W2:Y:S02]  /*70d0*/  @!P0 SYNCS.PHASECHK.TRANS64 P0, [R0+URZ], R3 ;  /* 0x00000003000085a7 */ /* 0x000ea400080010ff */
[----:B--2---:R-:W-:Y:S05]  /*70e0*/  @!P0 BRA `(.L_x_118) ;  /* 0xfffffffc00f08947 */ /* 0x004fea000383ffff */
[----:B------:R-:W-:Y:S05]  /*70f0*/  BRA `(.L_x_119) ;  /* 0xffffffb800b87947 */ /* 0x000fea000383ffff */
.L_x_48:
[----:B------:R-:W-:-:S07]  /*7100*/  MOV R0, UR5 ;  /* 0x0000000500007c02 */ /* 0x000fce0008000f00 */
.L_x_120:
[----:B-1----:R1:W2:Y:S02]  /*7110*/  SYNCS.PHASECHK.TRANS64.TRYWAIT P0, [R0+URZ], R3 ;  /* 0x00000003000075a7 */ /* 0x0022a400080011ff */
[----:B--2---:R-:W-:Y:S05]  /*7120*/  @!P0 NANOSLEEP.SYNCS 0x989680 ;  /* 0x009896800000895d */ /* 0x004fea0003900000 */
[----:B------:R-:W2:Y:S02]  /*7130*/  @!P0 SYNCS.PHASECHK.TRANS64 P0, [R0+URZ], R3 ;  /* 0x00000003000085a7 */ /* 0x000ea400080010ff */
[----:B--2---:R-:W-:Y:S05]  /*7140*/  @!P0 BRA `(.L_x_120) ;  /* 0xfffffffc00f08947 */ /* 0x004fea000383ffff */
[----:B------:R-:W-:Y:S05]  /*7150*/  BRA `(.L_x_121) ;  /* 0xffffffb800c47947 */ /* 0x000fea000383ffff */
.L_x_49:
[----:B------:R-:W-:-:S07]  /*7160*/  MOV R0, UR5 ;  /* 0x0000000500007c02 */ /* 0x000fce0008000f00 */
.L_x_122:
[----:B-1----:R1:W2:Y:S02]  /*7170*/  SYNCS.PHASECHK.TRANS64.TRYWAIT P0, [R0+URZ], R3 ;  /* 0x00000003000075a7 */ /* 0x0022a400080011ff */
[----:B--2---:R-:W-:Y:S05]  /*7180*/  @!P0 NANOSLEEP.SYNCS 0x989680 ;  /* 0x009896800000895d */ /* 0x004fea0003900000 */
[----:B------:R-:W2:Y:S02]  /*7190*/  @!P0 SYNCS.PHASECHK.TRANS64 P0, [R0+URZ], R3 ;  /* 0x00000003000085a7 */ /* 0x000ea400080010ff */
[----:B--2---:R-:W-:Y:S05]  /*71a0*/  @!P0 BRA `(.L_x_122) ;  /* 0xfffffffc00f08947 */ /* 0x004fea000383ffff */
[----:B------:R-:W-:Y:S05]  /*71b0*/  BRA `(.L_x_123) ;  /* 0xffffffb800d07947 */ /* 0x000fea000383ffff */
.L_x_50:
[----:B------:R-:W-:-:S07]  /*71c0*/  MOV R0, UR5 ;  /* 0x0000000500007c02 */ /* 0x000fce0008000f00 */
.L_x_124:
[----:B-1----:R1:W2:Y:S02]  /*71d0*/  SYNCS.PHASECHK.TRANS64.TRYWAIT P0, [R0+URZ], R3 ;  /* 0x00000003000075a7 */ /* 0x0022a400080011ff */
[----:B--2---:R-:W-:Y:S05]  /*71e0*/  @!P0 NANOSLEEP.SYNCS 0x989680 ;  /* 0x009896800000895d */ /* 0x004fea0003900000 */
[----:B------:R-:W2:Y:S02]  /*71f0*/  @!P0 SYNCS.PHASECHK.TRANS64 P0, [R0+URZ], R3 ;  /* 0x00000003000085a7 */ /* 0x000ea400080010ff */
[----:B--2---:R-:W-:Y:S05]  /*7200*/  @!P0 BRA `(.L_x_124) ;  /* 0xfffffffc00f08947 */ /* 0x004fea000383ffff */
[----:B------:R-:W-:Y:S05]  /*7210*/  BRA `(.L_x_125) ;  /* 0xffffffb800dc7947 */ /* 0x000fea000383ffff */
.L_x_53:
[----:B--2---:R2:W3:Y:S02]  /*7220*/  SYNCS.PHASECHK.TRANS64.TRYWAIT P0, [R2+URZ+0xe0], R5 ;  /* 0x0000e005020075a7 */ /* 0x0044e400080011ff */
[----:B---3--:R-:W-:Y:S05]  /*7230*/  @!P0 NANOSLEEP.SYNCS 0x989680 ;  /* 0x009896800000895d */ /* 0x008fea0003900000 */
[----:B------:R-:W3:Y:S02]  /*7240*/  @!P0 SYNCS.PHASECHK.TRANS64 P0, [R2+URZ+0xe0], R5 ;  /* 0x0000e005020085a7 */ /* 0x000ee400080010ff */
[----:B---3--:R-:W-:Y:S05]  /*7250*/  @!P0 BRA `(.L_x_53) ;  /* 0xfffffffc00f08947 */ /* 0x008fea000383ffff */
[----:B------:R-:W-:Y:S05]  /*7260*/  BRA `(.L_x_126) ;  /* 0xffffffbc00387947 */ /* 0x000fea000383ffff */
.L_x_54:
[----:B------:R-:W-:-:S07]  /*7270*/  MOV R2, UR4 ;  /* 0x0000000400027c02 */ /* 0x000fce0008000f00 */
.L_x_127:
[----:B--2---:R2:W3:Y:S02]  /*7280*/  SYNCS.PHASECHK.TRANS64.TRYWAIT P0, [R2+URZ+0x90], R5 ;  /* 0x00009005020075a7 */ /* 0x0044e400080011ff */
[----:B---3--:R-:W-:Y:S05]  /*7290*/  @!P0 NANOSLEEP.SYNCS 0x989680 ;  /* 0x009896800000895d */ /* 0x008fea0003900000 */
[----:B------:R-:W3:Y:S02]  /*72a0*/  @!P0 SYNCS.PHASECHK.TRANS64 P0, [R2+URZ+0x90], R5 ;  /* 0x00009005020085a7 */ /* 0x000ee400080010ff */
[----:B---3--:R-:W-:Y:S05]  /*72b0*/  @!P0 BRA `(.L_x_127) ;  /* 0xfffffffc00f08947 */ /* 0x008fea000383ffff */
[----:B------:R-:W-:Y:S05]  /*72c0*/  BRA `(.L_x_128) ;  /* 0xffffffbc00487947 */ /* 0x000fea000383ffff */
.L_x_55:
[----:B--2---:R2:W3:Y:S02]  /*72d0*/  SYNCS.PHASECHK.TRANS64.TRYWAIT P1, [R2+URZ+0x80], R5 ;  /* 0x00008005020075a7 */ /* 0x0044e400080211ff */
[----:B---3--:R-:W-:Y:S05]  /*72e0*/  @!P1 NANOSLEEP.SYNCS 0x989680 ;  /* 0x009896800000995d */ /* 0x008fea0003900000 */
[----:B------:R-:W3:Y:S02]  /*72f0*/  @!P1 SYNCS.PHASECHK.TRANS64 P1, [R2+URZ+0x80], R5 ;  /* 0x00008005020095a7 */ /* 0x000ee400080210ff */
[----:B---3--:R-:W-:Y:S05]  /*7300*/  @!P1 BRA `(.L_x_55) ;  /* 0xfffffffc00f09947 */ /* 0x008fea000383ffff */
[----:B------:R-:W-:Y:S05]  /*7310*/  BRA `(.L_x_129) ;  /* 0xffffffbc00787947 */ /* 0x000fea000383ffff */
.L_x_58:
[----:B------:R-:W-:-:S07]  /*7320*/  MOV R0, UR4 ;  /* 0x0000000400007c02 */ /* 0x000fce0008000f00 */
.L_x_130:
[----:B--2---:R2:W3:Y:S02]  /*7330*/  SYNCS.PHASECHK.TRANS64.TRYWAIT P0, [R0+URZ+0x90], R3 ;  /* 0x00009003000075a7 */ /* 0x0044e400080011ff */
[----:B---3--:R-:W-:Y:S05]  /*7340*/  @!P0 NANOSLEEP.SYNCS 0x989680 ;  /* 0x009896800000895d */ /* 0x008fea0003900000 */
[----:B------:R-:W3:Y:S02]  /*7350*/  @!P0 SYNCS.PHASECHK.TRANS64 P0, [R0+URZ+0x90], R3 ;  /* 0x00009003000085a7 */ /* 0x000ee400080010ff */
[----:B---3--:R-:W-:Y:S05]  /*7360*/  @!P0 BRA `(.L_x_130) ;  /* 0xfffffffc00f08947 */ /* 0x008fea000383ffff */
[----:B------:R-:W-:Y:S05]  /*7370*/  BRA `(.L_x_57) ;  /* 0xffffffbc00cc7947 */ /* 0x000fea000383ffff */
.L_x_65:
[----:B-1----:R1:W2:Y:S02]  /*7380*/  SYNCS.PHASECHK.TRANS64.TRYWAIT P1, [R0+URZ+0x80], R5 ;  /* 0x00008005000075a7 */ /* 0x0022a400080211ff */
[----:B--2---:R-:W-:Y:S05]  /*7390*/  @!P1 NANOSLEEP.SYNCS 0x989680 ;  /* 0x009896800000995d */ /* 0x004fea0003900000 */
[----:B------:R-:W2:Y:S02]  /*73a0*/  @!P1 SYNCS.PHASECHK.TRANS64 P1, [R0+URZ+0x80], R5 ;  /* 0x00008005000095a7 */ /* 0x000ea400080210ff */
[----:B--2---:R-:W-:Y:S05]  /*73b0*/  @!P1 BRA `(.L_x_65) ;  /* 0xfffffffc00f09947 */ /* 0x004fea000383ffff */
[----:B------:R-:W-:Y:S05]  /*73c0*/  BRA `(.L_x_131) ;  /* 0xffffffc400347947 */ /* 0x000fea000383ffff */
.L_x_66:
[----:B------:R-:W-:-:S13]  /*73d0*/  R2UR UR4, R13 ;  /* 0x000000000d0472ca */ /* 0x000fda00000e0000 */
[----:B------:R-:W-:-:S07]  /*73e0*/  MOV R3, UR4 ;  /* 0x0000000400037c02 */ /* 0x000fce0008000f00 */
.L_x_132:
[----:B-1----:R1:W2:Y:S02]  /*73f0*/  SYNCS.PHASECHK.TRANS64.TRYWAIT P0, [R3+URZ+0xc0], R0 ;  /* 0x0000c000030075a7 */ /* 0x0022a400080011ff */
[----:B--2---:R-:W-:Y:S05]  /*7400*/  @!P0 NANOSLEEP.SYNCS 0x989680 ;  /* 0x009896800000895d */ /* 0x004fea0003900000 */
[----:B------:R-:W2:Y:S02]  /*7410*/  @!P0 SYNCS.PHASECHK.TRANS64 P0, [R3+URZ+0xc0], R0 ;  /* 0x0000c000030085a7 */ /* 0x000ea400080010ff */
[----:B--2---:R-:W-:Y:S05]  /*7420*/  @!P0 BRA `(.L_x_132) ;  /* 0xfffffffc00f08947 */ /* 0x004fea000383ffff */
[----:B------:R-:W-:Y:S05]  /*7430*/  BRA `(.L_x_133) ;  /* 0xffffffc400887947 */ /* 0x000fea000383ffff */
.L_x_69:
[----:B------:R-:W-:Y:S07]  /*7440*/  MOV R0, UR5 ;  /* 0x0000000500007c02 */ /* 0x000fee0008000f00 */
.L_x_134:
[----:B-1----:R1:W2:Y:S02]  /*7450*/  SYNCS.PHASECHK.TRANS64.TRYWAIT P0, [R0+URZ], R3 ;  /* 0x00000003000075a7 */ /* 0x0022a400080011ff */
[----:B--2---:R-:W-:Y:S05]  /*7460*/  @!P0 NANOSLEEP.SYNCS 0x989680 ;  /* 0x009896800000895d */ /* 0x004fea0003900000 */
[----:B------:R-:W2:Y:S02]  /*7470*/  @!P0 SYNCS.PHASECHK.TRANS64 P0, [R0+URZ], R3 ;  /* 0x00000003000085a7 */ /* 0x000ea400080010ff */
[----:B--2---:R-:W-:Y:S05]  /*7480*/  @!P0 BRA `(.L_x_134) ;  /* 0xfffffffc00f08947 */ /* 0x004fea000383ffff */
[----:B------:R-:W-:Y:S05]  /*7490*/  BRA `(.L_x_68) ;  /* 0xffffffc400a47947 */ /* 0x000fea000383ffff */
.L_x_72:
[----:B------:R-:W-:-:S07]  /*74a0*/  MOV R0, UR4 ;  /* 0x0000000400007c02 */ /* 0x000fce0008000f00 */
.L_x_135:
[----:B--2---:R2:W3:Y:S02]  /*74b0*/  SYNCS.PHASECHK.TRANS64.TRYWAIT P0, [R0+URZ], R3 ;  /* 0x00000003000075a7 */ /* 0x0044e400080011ff */
[----:B---3--:R-:W-:Y:S05]  /*74c0*/  @!P0 NANOSLEEP.SYNCS 0x989680 ;  /* 0x009896800000895d */ /* 0x008fea0003900000 */
[----:B------:R-:W3:Y:S02]  /*74d0*/  @!P0 SYNCS.PHASECHK.TRANS64 P0, [R0+URZ], R3 ;  /* 0x00000003000085a7 */ /* 0x000ee400080010ff */
[----:B---3--:R-:W-:Y:S05]  /*74e0*/  @!P0 BRA `(.L_x_135) ;  /* 0xfffffffc00f08947 */ /* 0x008fea000383ffff */
[----:B------:R-:W-:Y:S05]  /*74f0*/  BRA `(.L_x_136) ;  /* 0xffffffcc00b07947 */ /* 0x000fea000383ffff */
.L_x_73:
[----:B------:R-:W-:-:S07]  /*7500*/  MOV R0, UR5 ;  /* 0x0000000500007c02 */ /* 0x000fce0008000f00 */
.L_x_137:
[----:B-1----:R1:W2:Y:S02]  /*7510*/  SYNCS.PHASECHK.TRANS64.TRYWAIT P0, [R0+URZ], R3 ;  /* 0x00000003000075a7 */ /* 0x0022a400080011ff */
[----:B--2---:R-:W-:Y:S05]  /*7520*/  @!P0 NANOSLEEP.SYNCS 0x989680 ;  /* 0x009896800000895d */ /* 0x004fea0003900000 */
[----:B------:R-:W2:Y:S02]  /*7530*/  @!P0 SYNCS.PHASECHK.TRANS64 P0, [R0+URZ], R3 ;  /* 0x00000003000085a7 */ /* 0x000ea400080010ff */
[----:B--2---:R-:W-:Y:S05]  /*7540*/  @!P0 BRA `(.L_x_137) ;  /* 0xfffffffc00f08947 */ /* 0x004fea000383ffff */
[----:B------:R-:W-:Y:S05]  /*7550*/  BRA `(.L_x_138) ;  /* 0xffffffcc00bc7947 */ /* 0x000fea000383ffff */
.L_x_74:
[----:B------:R-:W-:-:S07]  /*7560*/  MOV R0, UR5 ;  /* 0x0000000500007c02 */ /* 0x000fce0008000f00 */
.L_x_139:
[----:B-1----:R1:W2:Y:S02]  /*7570*/  SYNCS.PHASECHK.TRANS64.TRYWAIT P0, [R0+URZ], R3 ;  /* 0x00000003000075a7 */ /* 0x0022a400080011ff */
[----:B--2---:R-:W-:Y:S05]  /*7580*/  @!P0 NANOSLEEP.SYNCS 0x989680 ;  /* 0x009896800000895d */ /* 0x004fea0003900000 */
[----:B------:R-:W2:Y:S02]  /*7590*/  @!P0 SYNCS.PHASECHK.TRANS64 P0, [R0+URZ], R3 ;  /* 0x00000003000085a7 */ /* 0x000ea400080010ff */
[----:B--2---:R-:W-:Y:S05]  /*75a0*/  @!P0 BRA `(.L_x_139) ;  /* 0xfffffffc00f08947 */ /* 0x004fea000383ffff */
[----:B------:R-:W-:Y:S05]  /*75b0*/  BRA `(.L_x_140) ;  /* 0xffffffcc00c87947 */ /* 0x000fea000383ffff */
.L_x_75:
[----:B------:R-:W-:-:S07]  /*75c0*/  MOV R0, UR4 ;  /* 0x0000000400007c02 */ /* 0x000fce0008000f00 */
.L_x_141:
[----:B-1----:R1:W2:Y:S02]  /*75d0*/  SYNCS.PHASECHK.TRANS64.TRYWAIT P0, [R0+URZ], R3 ;  /* 0x00000003000075a7 */ /* 0x0022a400080011ff */
[----:B--2---:R-:W-:Y:S05]  /*75e0*/  @!P0 NANOSLEEP.SYNCS 0x989680 ;  /* 0x009896800000895d */ /* 0x004fea0003900000 */
[----:B------:R-:W2:Y:S02]  /*75f0*/  @!P0 SYNCS.PHASECHK.TRANS64 P0, [R0+URZ], R3 ;  /* 0x00000003000085a7 */ /* 0x000ea400080010ff */
[----:B--2---:R-:W-:Y:S05]  /*7600*/  @!P0 BRA `(.L_x_141) ;  /* 0xfffffffc00f08947 */ /* 0x004fea000383ffff */
[----:B------:R-:W-:Y:S05]  /*7610*/  BRA `(.L_x_142) ;  /* 0xffffffcc00d47947 */ /* 0x000fea000383ffff */
.L_x_80:
[----:B--2---:R2:W3:Y:S02]  /*7620*/  SYNCS.PHASECHK.TRANS64.TRYWAIT P0, [R3+URZ+0x80], R0 ;  /* 0x00008000030075a7 */ /* 0x0044e400080011ff */
[----:B---3--:R-:W-:Y:S05]  /*7630*/  @!P0 NANOSLEEP.SYNCS 0x989680 ;  /* 0x009896800000895d */ /* 0x008fea0003900000 */
[----:B------:R-:W3:Y:S02]  /*7640*/  @!P0 SYNCS.PHASECHK.TRANS64 P0, [R3+URZ+0x80], R0 ;  /* 0x00008000030085a7 */ /* 0x000ee400080010ff */
[----:B---3--:R-:W-:Y:S05]  /*7650*/  @!P0 BRA `(.L_x_80) ;  /* 0xfffffffc00f08947 */ /* 0x008fea000383ffff */
[----:B------:R-:W-:Y:S05]  /*7660*/  BRA `(.L_x_143) ;  /* 0xffffffd000fc7947 */ /* 0x000fea000383ffff */
.L_x_83:
[----:B------:R-:W-:Y:S07]  /*7670*/  MOV R0, UR24 ;  /* 0x0000001800007c02 */ /* 0x000fee0008000f00 */
.L_x_144:
[----:B--2---:R2:W3:Y:S02]  /*7680*/  SYNCS.PHASECHK.TRANS64.TRYWAIT P1, [R0+URZ+0x78], R3 ;  /* 0x00007803000075a7 */ /* 0x0044e400080211ff */
[----:B---3--:R-:W-:Y:S05]  /*7690*/  @!P1 NANOSLEEP.SYNCS 0x989680 ;  /* 0x009896800000995d */ /* 0x008fea0003900000 */
[----:B------:R-:W3:Y:S02]  /*76a0*/  @!P1 SYNCS.PHASECHK.TRANS64 P1, [R0+URZ+0x78], R3 ;  /* 0x00007803000095a7 */ /* 0x000ee400080210ff */
[----:B---3--:R-:W-:Y:S05]  /*76b0*/  @!P1 BRA `(.L_x_144) ;  /* 0xfffffffc00f09947 */ /* 0x008fea000383ffff */
[----:B------:R-:W-:Y:S05]  /*76c0*/  BRA `(.L_x_82) ;  /* 0xffffffd8006c7947 */ /* 0x000fea000383ffff */
.L_x_86:
[----:B------:R-:W-:Y:S07]  /*76d0*/  MOV R3, UR4 ;  /* 0x0000000400037c02 */ /* 0x000fee0008000f00 */
.L_x_145:
[----:B--2---:R2:W3:Y:S02]  /*76e0*/  SYNCS.PHASECHK.TRANS64.TRYWAIT P0, [R3+URZ+0x60], R0 ;  /* 0x00006000030075a7 */ /* 0x0044e400080011ff */
[----:B---3--:R-:W-:Y:S05]  /*76f0*/  @!P0 NANOSLEEP.SYNCS 0x989680 ;  /* 0x009896800000895d */ /* 0x008fea0003900000 */
[----:B------:R-:W3:Y:S02]  /*7700*/  @!P0 SYNCS.PHASECHK.TRANS64 P0, [R3+URZ+0x60], R0 ;  /* 0x00006000030085a7 */ /* 0x000ee400080010ff */
[----:B---3--:R-:W-:Y:S05]  /*7710*/  @!P0 BRA `(.L_x_145) ;  /* 0xfffffffc00f08947 */ /* 0x008fea000383ffff */
[----:B------:R-:W-:Y:S05]  /*7720*/  BRA `(.L_x_146) ;  /* 0xffffffd800c87947 */ /* 0x000fea000383ffff */
.L_x_88:
[----:B------:R-:W-:-:S07]  /*7730*/  MOV R0, UR4 ;  /* 0x0000000400007c02 */ /* 0x000fce0008000f00 */
.L_x_147:
[----:B---3--:R3:W4:Y:S02]  /*7740*/  SYNCS.PHASECHK.TRANS64.TRYWAIT P0, [R0+URZ], R3 ;  /* 0x00000003000075a7 */ /* 0x00872400080011ff */
[----:B----4-:R-:W-:Y:S05]  /*7750*/  @!P0 NANOSLEEP.SYNCS 0x989680 ;  /* 0x009896800000895d */ /* 0x010fea0003900000 */
[----:B------:R-:W4:Y:S02]  /*7760*/  @!P0 SYNCS.PHASECHK.TRANS64 P0, [R0+URZ], R3 ;  /* 0x00000003000085a7 */ /* 0x000f2400080010ff */
[----:B----4-:R-:W-:Y:S05]  /*7770*/  @!P0 BRA `(.L_x_147) ;  /* 0xfffffffc00f08947 */ /* 0x010fea000383ffff */
[----:B------:R-:W-:Y:S05]  /*7780*/  BRA `(.L_x_148) ;  /* 0xffffffdc00647947 */ /* 0x000fea000383ffff */
.L_x_90:
[----:B--2---:R2:W3:Y:S02]  /*7790*/  SYNCS.PHASECHK.TRANS64.TRYWAIT P0, [R8+URZ+0x80], R3 ;  /* 0x00008003080075a7 */ /* 0x0044e400080011ff */
[----:B---3--:R-:W-:Y:S05]  /*77a0*/  @!P0 NANOSLEEP.SYNCS 0x989680 ;  /* 0x009896800000895d */ /* 0x008fea0003900000 */
[----:B------:R-:W3:Y:S02]  /*77b0*/  @!P0 SYNCS.PHASECHK.TRANS64 P0, [R8+URZ+0x80], R3 ;  /* 0x00008003080085a7 */ /* 0x000ee400080010ff */
[----:B---3--:R-:W-:Y:S05]  /*77c0*/  @!P0 BRA `(.L_x_90) ;  /* 0xfffffffc00f08947 */ /* 0x008fea000383ffff */
[----:B------:R-:W-:Y:S05]  /*77d0*/  BRA `(.L_x_149) ;  /* 0xffffffe000447947 */ /* 0x000fea000383ffff */
.L_x_100:
[----:B-1----:R1:W2:Y:S02]  /*77e0*/  SYNCS.PHASECHK.TRANS64.TRYWAIT P1, [R0+URZ+0x50], R3 ;  /* 0x00005003000075a7 */ /* 0x0022a400080211ff */
[----:B--2---:R-:W-:Y:S05]  /*77f0*/  @!P1 NANOSLEEP.SYNCS 0x989680 ;  /* 0x009896800000995d */ /* 0x004fea0003900000 */
[----:B------:R-:W2:Y:S02]  /*7800*/  @!P1 SYNCS.PHASECHK.TRANS64 P1, [R0+URZ+0x50], R3 ;  /* 0x00005003000095a7 */ /* 0x000ea400080210ff */
[----:B--2---:R-:W-:Y:S05]  /*7810*/  @!P1 BRA `(.L_x_100) ;  /* 0xfffffffc00f09947 */ /* 0x004fea000383ffff */
[----:B------:R-:W-:Y:S05]  /*7820*/  BRA `(.L_x_99) ;  /* 0xffffffec007c7947 */ /* 0x000fea000383ffff */
.L_x_102:
[----:B-1----:R1:W3:Y:S02]  /*7830*/  SYNCS.PHASECHK.TRANS64.TRYWAIT P1, [R36+URZ+0xa0], R7 ;  /* 0x0000a007240075a7 */ /* 0x0022e400080211ff */
[----:B---3--:R-:W-:Y:S05]  /*7840*/  @!P1 NANOSLEEP.SYNCS 0x989680 ;  /* 0x009896800000995d */ /* 0x008fea0003900000 */
[----:B------:R-:W3:Y:S02]  /*7850*/  @!P1 SYNCS.PHASECHK.TRANS64 P1, [R36+URZ+0xa0], R7 ;  /* 0x0000a007240095a7 */ /* 0x000ee400080210ff */
[----:B---3--:R-:W-:Y:S05]  /*7860*/  @!P1 BRA `(.L_x_102) ;  /* 0xfffffffc00f09947 */ /* 0x008fea000383ffff */
[----:B------:R-:W-:Y:S05]  /*7870*/  BRA `(.L_x_101) ;  /* 0xffffffec00947947 */ /* 0x000fea000383ffff */
        .weak           $__internal_0_$__cuda_sm10x_tcgen05_guardrail_trap_col_being_dealloced_not_returned_by_alloc
        .type           $__internal_0_$__cuda_sm10x_tcgen05_guardrail_trap_col_being_dealloced_not_returned_by_alloc,@function
        .size           $__internal_0_$__cuda_sm10x_tcgen05_guardrail_trap_col_being_dealloced_not_returned_by_alloc,($__internal_1_$__cuda_sm10x_tcgen05_guardrail_trap_phase_invalid_during_alloc - $__internal_0_$__cuda_sm10x_tcgen05_guardrail_trap_col_being_dealloced_not_returned_by_alloc)
$__internal_0_$__cuda_sm10x_tcgen05_guardrail_trap_col_being_dealloced_not_returned_by_alloc:
[----:B------:R-:W-:Y:S05]  /*7880*/  BPT.TRAP 0x1 ;  /* 0x000000040000795c */ /* 0x000fea0000300000 */
[----:B------:R-:W-:-:S04]  /*7890*/  HFMA2 R3, -RZ, RZ, 0, 0 ;  /* 0x00000000ff037431 */ /* 0x000fc800000001ff */
[----:B------:R-:W-:Y:S05]  /*78a0*/  RET.REL.NODEC R2 `(_ZN7cutlass13device_kernelINS_4gemm6kernel13GemmUniversalIN4cute5tupleIJiiiiEEENS1_10collective13CollectiveMmaINS1_35MainloopSm100TmaUmmaWarpSpecializedILi5ELi2ELi4ENS5_IJNS4_1CILi2EEENSA_ILi1EEESC_EEEEENS5_IJNSA_ILi64EEENSA_ILi16EEENSA_ILi256EEEEEENS_10bfloat16_tENS5_IJlSC_lEEESJ_SK_NS4_8TiledMMAINS4_8MMA_AtomIJNS4_20SM100_MMA_F16BF16_SSISJ_SJ_fLi64ELi16ELNS4_4UMMA5MajorE0ELSP_0ELNSO_7ScaleInE0ELSQ_0EEEEEENS4_6LayoutINS5_IJSC_SC_SC_EEENS5_IJNSA_ILi0EEESV_SV_EEEEENS5_IJNS4_10UnderscoreESY_SY_EEEEENS4_13SM90_TMA_LOADENS4_14ComposedLayoutINS4_7SwizzleILi3ELi4ELi3EEENS4_18smem_ptr_flag_bitsILi16EEENST_INS5_IJNSA_ILi8EEESF_EEENS5_IJSF_SC_EEEEEEEvNS4_8identityENS4_23SM90_TMA_LOAD_MULTICASTES1B_vS1C_EENS_8epilogue10collective18CollectiveEpilogueINS1F_23Sm100TmaWarpSpecializedILi2ELi1ELi8ELb1ELb0EEEJSI_NS5_IJNST_ISF_SC_EENST_ISG_SC_EEEEESJ_SK_SJ_SK_NS1F_6fusion15FusionCallbacksIS1J_NS1N_17LinearCombinationISJ_fSJ_fLNS_15FloatRoundStyleE2EEESI_S1M_JEEENS4_5SM1004TMEM4LOAD26SM100_TMEM_LOAD_16dp256b2xES11_NS12_INS13_ILi1ELi4ELi3EEES16_NST_INS5_IJS17_SG_EEENS5_IJSG_SC_EEEEEEENS4_17SM75_U32x4_LDSM_NENS4_14SM90_TMA_STOREES21_NS4_17SM90_U32x4_STSM_NENS4_39AutoVectorizingCopyWithAssumedAlignmentILi128EEEEEEvvEEEEvNT_6ParamsE) ;  /* 0xffffff8402d47950 */ /* 0x000fea0003c3ffff */
        .weak           $__internal_1_$__cuda_sm10x_tcgen05_guardrail_trap_phase_invalid_during_alloc
        .type           $__internal_1_$__cuda_sm10x_tcgen05_guardrail_trap_phase_invalid_during_alloc,@function
        .size           $__internal_1_$__cuda_sm10x_tcgen05_guardrail_trap_phase_invalid_during_alloc,($__internal_2_$__cuda_sm10x_tcgen05_guardrail_trap_unallocated_columns_being_dealloced - $__internal_1_$__cuda_sm10x_tcgen05_guardrail_trap_phase_invalid_during_alloc)
$__internal_1_$__cuda_sm10x_tcgen05_guardrail_trap_phase_invalid_during_alloc:
[----:B------:R-:W-:Y:S05]  /*78b0*/  BPT.TRAP 0x1 ;  /* 0x000000040000795c */ /* 0x000fea0000300000 */
[----:B------:R-:W-:-:S04]  /*78c0*/  MOV R5, 0x0 ;  /* 0x0000000000057802 */ /* 0x000fc80000000f00 */
[----:B------:R-:W-:Y:S05]  /*78d0*/  RET.REL.NODEC R4 `(_ZN7cutlass13device_kernelINS_4gemm6kernel13GemmUniversalIN4cute5tupleIJiiiiEEENS1_10collective13CollectiveMmaINS1_35MainloopSm100TmaUmmaWarpSpecializedILi5ELi2ELi4ENS5_IJNS4_1CILi2EEENSA_ILi1EEESC_EEEEENS5_IJNSA_ILi64EEENSA_ILi16EEENSA_ILi256EEEEEENS_10bfloat16_tENS5_IJlSC_lEEESJ_SK_NS4_8TiledMMAINS4_8MMA_AtomIJNS4_20SM100_MMA_F16BF16_SSISJ_SJ_fLi64ELi16ELNS4_4UMMA5MajorE0ELSP_0ELNSO_7ScaleInE0ELSQ_0EEEEEENS4_6LayoutINS5_IJSC_SC_SC_EEENS5_IJNSA_ILi0EEESV_SV_EEEEENS5_IJNS4_10UnderscoreESY_SY_EEEEENS4_13SM90_TMA_LOADENS4_14ComposedLayoutINS4_7SwizzleILi3ELi4ELi3EEENS4_18smem_ptr_flag_bitsILi16EEENST_INS5_IJNSA_ILi8EEESF_EEENS5_IJSF_SC_EEEEEEEvNS4_8identityENS4_23SM90_TMA_LOAD_MULTICASTES1B_vS1C_EENS_8epilogue10collective18CollectiveEpilogueINS1F_23Sm100TmaWarpSpecializedILi2ELi1ELi8ELb1ELb0EEEJSI_NS5_IJNST_ISF_SC_EENST_ISG_SC_EEEEESJ_SK_SJ_SK_NS1F_6fusion15FusionCallbacksIS1J_NS1N_17LinearCombinationISJ_fSJ_fLNS_15FloatRoundStyleE2EEESI_S1M_JEEENS4_5SM1004TMEM4LOAD26SM100_TMEM_LOAD_16dp256b2xES11_NS12_INS13_ILi1ELi4ELi3EEES16_NST_INS5_IJS17_SG_EEENS5_IJSG_SC_EEEEEEENS4_17SM75_U32x4_LDSM_NENS4_14SM90_TMA_STOREES21_NS4_17SM90_U32x4_STSM_NENS4_39AutoVectorizingCopyWithAssumedAlignmentILi128EEEEEEvvEEEEvNT_6ParamsE) ;  /* 0xffffff8404c87950 */ /* 0x000fea0003c3ffff */
        .weak           $__internal_2_$__cuda_sm10x_tcgen05_guardrail_trap_unallocated_columns_being_dealloced
        .type           $__internal_2_$__cuda_sm10x_tcgen05_guardrail_trap_unallocated_columns_being_dealloced,@function
        .size           $__internal_2_$__cuda_sm10x_tcgen05_guardrail_trap_unallocated_columns_being_dealloced,(.L_x_151 - $__internal_2_$__cuda_sm10x_tcgen05_guardrail_trap_unallocated_columns_being_dealloced)
$__internal_2_$__cuda_sm10x_tcgen05_guardrail_trap_unallocated_columns_being_dealloced:
[----:B------:R-:W-:Y:S05]  /*78e0*/  BPT.TRAP 0x1 ;  /* 0x000000040000795c */ /* 0x000fea0000300000 */
[----:B------:R-:W-:-:S04]  /*78f0*/  HFMA2 R3, -RZ, RZ, 0, 0 ;  /* 0x00000000ff037431 */ /* 0x000fc800000001ff */
[----:B------:R-:W-:Y:S05]  /*7900*/  RET.REL.NODEC R2 `(_ZN7cutlass13device_kernelINS_4gemm6kernel13GemmUniversalIN4cute5tupleIJiiiiEEENS1_10collective13CollectiveMmaINS1_35MainloopSm100TmaUmmaWarpSpecializedILi5ELi2ELi4ENS5_IJNS4_1CILi2EEENSA_ILi1EEESC_EEEEENS5_IJNSA_ILi64EEENSA_ILi16EEENSA_ILi256EEEEEENS_10bfloat16_tENS5_IJlSC_lEEESJ_SK_NS4_8TiledMMAINS4_8MMA_AtomIJNS4_20SM100_MMA_F16BF16_SSISJ_SJ_fLi64ELi16ELNS4_4UMMA5MajorE0ELSP_0ELNSO_7ScaleInE0ELSQ_0EEEEEENS4_6LayoutINS5_IJSC_SC_SC_EEENS5_IJNSA_ILi0EEESV_SV_EEEEENS5_IJNS4_10UnderscoreESY_SY_EEEEENS4_13SM90_TMA_LOADENS4_14ComposedLayoutINS4_7SwizzleILi3ELi4ELi3EEENS4_18smem_ptr_flag_bitsILi16EEENST_INS5_IJNSA_ILi8EEESF_EEENS5_IJSF_SC_EEEEEEEvNS4_8identityENS4_23SM90_TMA_LOAD_MULTICASTES1B_vS1C_EENS_8epilogue10collective18CollectiveEpilogueINS1F_23Sm100TmaWarpSpecializedILi2ELi1ELi8ELb1ELb0EEEJSI_NS5_IJNST_ISF_SC_EENST_ISG_SC_EEEEESJ_SK_SJ_SK_NS1F_6fusion15FusionCallbacksIS1J_NS1N_17LinearCombinationISJ_fSJ_fLNS_15FloatRoundStyleE2EEESI_S1M_JEEENS4_5SM1004TMEM4LOAD26SM100_TMEM_LOAD_16dp256b2xES11_NS12_INS13_ILi1ELi4ELi3EEES16_NST_INS5_IJS17_SG_EEENS5_IJSG_SC_EEEEEEENS4_17SM75_U32x4_LDSM_NENS4_14SM90_TMA_STOREES21_NS4_17SM90_U32x4_STSM_NENS4_39AutoVectorizingCopyWithAssumedAlignmentILi128EEEEEEvvEEEEvNT_6ParamsE) ;  /* 0xffffff8402bc7950 */ /* 0x000fea0003c3ffff */
.L_x_150:
[----:B------:R-:W-:-:S00]  /*7910*/  BRA `(.L_x_150) ;  /* 0xfffffffc00fc7947 */ /* 0x000fc0000383ffff */
[----:B------:R-:W-:-:S00]  /*7920*/  NOP ;  /* 0x0000000000007918 */ /* 0x000fc00000000000 */
        /* <DEDUP_REMOVED lines=13> */
.L_x_151:


//--------------------- .nv.global.init           --------------------------
	.section	.nv.global.init,"aw",@progbits
.nv.global.init:
	.type		$str$27,@object
	.size		$str$27,($str$28 - $str$27)
$str$27:
        /*0000*/ 	.byte	0x28, 0x61, 0x64, 0x64, 0x72, 0x65, 0x73, 0x73, 0x20, 0x26, 0x20, 0x6d, 0x61, 0x73, 0x6b, 0x29
        /*0010*/ 	.byte	0x20, 0x3d, 0x3d, 0x20, 0x30, 0x00
	.type		$str$28,@object
	.size		$str$28,($str$26 - $str$28)
$str$28:
        /*0016*/ 	.byte	0x2f, 0x74, 0x6d, 0x70, 0x2f, 0x63, 0x75, 0x74, 0x6c, 0x61, 0x73, 0x73, 0x5f, 0x73, 0x77, 0x65
        /*0026*/ 	.byte	0x65, 0x70, 0x5f, 0x73, 0x72, 0x63, 0x2f, 0x69, 0x6e, 0x63, 0x6c, 0x75, 0x64, 0x65, 0x2f, 0x63
        /*0036*/ 	.byte	0x75, 0x74, 0x65, 0x2f, 0x70, 0x6f, 0x69, 0x6e, 0x74, 0x65, 0x72, 0x5f, 0x66, 0x6c, 0x61, 0x67
        /*0046*/ 	.byte	0x67, 0x65, 0x64, 0x2e, 0x68, 0x70, 0x70, 0x00
	.type		$str$26,@object
	.size		$str$26,($str$25 - $str$26)
$str$26:
        /*004e*/ 	.byte	0x2f, 0x74, 0x6d, 0x70, 0x2f, 0x63, 0x75, 0x74, 0x6c, 0x61, 0x73, 0x73, 0x5f, 0x73, 0x77, 0x65
        /*005e*/ 	.byte	0x65, 0x70, 0x5f, 0x73, 0x72, 0x63, 0x2f, 0x69, 0x6e, 0x63, 0x6c, 0x75, 0x64, 0x65, 0x2f, 0x63
        /*006e*/ 	.byte	0x75, 0x74, 0x65, 0x2f, 0x61, 0x74, 0x6f, 0x6d, 0x2f, 0x63, 0x6f, 0x70, 0x79, 0x5f, 0x74, 0x72
        /*007e*/ 	.byte	0x61, 0x69, 0x74, 0x73, 0x5f, 0x73, 0x6d, 0x31, 0x30, 0x30, 0x2e, 0x68, 0x70, 0x70, 0x00
	.type		$str$25,@object
	.size		$str$25,(__unnamed_1 - $str$25)
$str$25:
        /*008d*/ 	.byte	0x28, 0x28, 0x75, 0x69, 0x6e, 0x74, 0x33, 0x32, 0x5f, 0x74, 0x28, 0x74, 0x68, 0x72, 0x65, 0x61
        /*009d*/ 	.byte	0x64, 0x49, 0x64, 0x78, 0x2e, 0x78, 0x29, 0x20, 0x2f, 0x20, 0x33, 0x32, 0x29, 0x20, 0x25, 0x20
        /*00ad*/ 	.byte	0x34, 0x29, 0x20, 0x3d, 0x3d, 0x20, 0x28, 0x28, 0x28, 0x74, 0x6d, 0x65, 0x6d, 0x5f, 0x61, 0x64
        /*00bd*/ 	.byte	0x64, 0x72, 0x20, 0x3e, 0x3e, 0x20, 0x31, 0x36, 0x29, 0x20, 0x2f, 0x20, 0x33, 0x32, 0x29, 0x20
        /*00cd*/ 	.byte	0x25, 0x20, 0x34, 0x29, 0x00
	.type		__unnamed_1,@object
	.size		__unnamed_1,(__unnamed_2 - __unnamed_1)
__unnamed_1:
        /*00d2*/ 	.byte	0x61, 0x75, 0x74, 0x6f, 0x20, 0x63, 0x75, 0x74, 0x65, 0x3a, 0x3a, 0x61, 0x73, 0x5f, 0x70, 0x6f
        /* <DEDUP_REMOVED lines=24> */
        /*0262*/ 	.byte	0x30, 0x32, 0x34, 0x3e, 0x3e, 0x3e, 0x3e, 0x5d, 0x00
	.type		__unnamed_2,@object
	.size		__unnamed_2,(.L_2 - __unnamed_2)
__unnamed_2:
        /* <DEDUP_REMOVED lines=42> */
        /*050b*/ 	.byte	0x3e, 0x5d, 0x00
.L_2:


//--------------------- .nv.shared._ZN7cutlass13device_kernelINS_4gemm6kernel13GemmUniversalIN4cute5tupleIJiiiiEEENS1_10collective13CollectiveMmaINS1_35MainloopSm100TmaUmmaWarpSpecializedILi5ELi2ELi4ENS5_IJNS4_1CILi2EEENSA_ILi1EEESC_EEEEENS5_IJNSA_ILi64EEENSA_ILi16EEENSA_ILi256EEEEEENS_10bfloat16_tENS5_IJlSC_lEEESJ_SK_NS4_8TiledMMAINS4_8MMA_AtomIJNS4_20SM100_MMA_F16BF16_SSISJ_SJ_fLi64ELi16ELNS4_4UMMA5MajorE0ELSP_0ELNSO_7ScaleInE0ELSQ_0EEEEEENS4_6LayoutINS5_IJSC_SC_SC_EEENS5_IJNSA_ILi0EEESV_SV_EEEEENS5_IJNS4_10UnderscoreESY_SY_EEEEENS4_13SM90_TMA_LOADENS4_14ComposedLayoutINS4_7SwizzleILi3ELi4ELi3EEENS4_18smem_ptr_flag_bitsILi16EEENST_INS5_IJNSA_ILi8EEESF_EEENS5_IJSF_SC_EEEEEEEvNS4_8identityENS4_23SM90_TMA_LOAD_MULTICASTES1B_vS1C_EENS_8epilogue10collective18CollectiveEpilogueINS1F_23Sm100TmaWarpSpecializedILi2ELi1ELi8ELb1ELb0EEEJSI_NS5_IJNST_ISF_SC_EENST_ISG_SC_EEEEESJ_SK_SJ_SK_NS1F_6fusion15FusionCallbacksIS1J_NS1N_17LinearCombinationISJ_fSJ_fLNS_15FloatRoundStyleE2EEESI_S1M_JEEENS4_5SM1004TMEM4LOAD26SM100_TMEM_LOAD_16dp256b2xES11_NS12_INS13_ILi1ELi4ELi3EEES16_NST_INS5_IJS17_SG_EEENS5_IJSG_SC_EEEEEEENS4_17SM75_U32x4_LDSM_NENS4_14SM90_TMA_STOREES21_NS4_17SM90_U32x4_STSM_NENS4_39AutoVectorizingCopyWithAssumedAlignmentILi128EEEEEEvvEEEEvNT_6ParamsE --------------------------
	.section	.nv.shared._ZN7cutlass13device_kernelINS_4gemm6kernel13GemmUniversalIN4cute5tupleIJiiiiEEENS1_10collective13CollectiveMmaINS1_35MainloopSm100TmaUmmaWarpSpecializedILi5ELi2ELi4ENS5_IJNS4_1CILi2EEENSA_ILi1EEESC_EEEEENS5_IJNSA_ILi64EEENSA_ILi16EEENSA_ILi256EEEEEENS_10bfloat16_tENS5_IJlSC_lEEESJ_SK_NS4_8TiledMMAINS4_8MMA_AtomIJNS4_20SM100_MMA_F16BF16_SSISJ_SJ_fLi64ELi16ELNS4_4UMMA5MajorE0ELSP_0ELNSO_7ScaleInE0ELSQ_0EEEEEENS4_6LayoutINS5_IJSC_SC_SC_EEENS5_IJNSA_ILi0EEESV_SV_EEEEENS5_IJNS4_10UnderscoreESY_SY_EEEEENS4_13SM90_TMA_LOADENS4_14ComposedLayoutINS4_7SwizzleILi3ELi4ELi3EEENS4_18smem_ptr_flag_bitsILi16EEENST_INS5_IJNSA_ILi8EEESF_EEENS5_IJSF_SC_EEEEEEEvNS4_8identityENS4_23SM90_TMA_LOAD_MULTICASTES1B_vS1C_EENS_8epilogue10collective18CollectiveEpilogueINS1F_23Sm100TmaWarpSpecializedILi2ELi1ELi8ELb1ELb0EEEJSI_NS5_IJNST_ISF_SC_EENST_ISG_SC_EEEEESJ_SK_SJ_SK_NS1F_6fusion15FusionCallbacksIS1J_NS1N_17LinearCombinationISJ_fSJ_fLNS_15FloatRoundStyleE2EEESI_S1M_JEEENS4_5SM1004TMEM4LOAD26SM100_TMEM_LOAD_16dp256b2xES11_NS12_INS13_ILi1ELi4ELi3EEES16_NST_INS5_IJS17_SG_EEENS5_IJSG_SC_EEEEEEENS4_17SM75_U32x4_LDSM_NENS4_14SM90_TMA_STOREES21_NS4_17SM90_U32x4_STSM_NENS4_39AutoVectorizingCopyWithAssumedAlignmentILi128EEEEEEvvEEEEvNT_6ParamsE,"aw",@nobits
	.sectionflags	@""
	.align	16
	.zero		1024


//--------------------- .nv.shared.reserved.0     --------------------------
	.section	.nv.shared.reserved.0,"aw",@nobits
	.weak		__nv_reservedSMEM_offset_0_alias
	.size		__nv_reservedSMEM_offset_0_alias, 0, 64
	.other		__nv_reservedSMEM_offset_0_alias,@"STO_CUDA_RESERVED_SHARED STV_DEFAULT"
__nv_reservedSMEM_offset_0_alias:
	.zero		0
.nv.shared.reserved.0:
	.zero		64
	.weak		__nv_reservedSMEM_tcgen05_partition
	.type		__nv_reservedSMEM_tcgen05_partition,@object
	.size		__nv_reservedSMEM_tcgen05_partition,(.L_0 - __nv_reservedSMEM_tcgen05_partition)
__nv_reservedSMEM_tcgen05_partition:
	.zero		32
.L_0:


//--------------------- .nv.global                --------------------------
	.section	.nv.global,"aw",@nobits
.nv.global:
	.type		_ZN40_INTERNAL_1c3926f5_4_k_cu_979c28bf_150764cute1_E,@object
	.size		_ZN40_INTERNAL_1c3926f5_4_k_cu_979c28bf_150764cute1_E,(_ZN40_INTERNAL_1c3926f5_4_k_cu_979c28bf_150764cuda3std3__45__cpo6cbeginE - _ZN40_INTERNAL_1c3926f5_4_k_cu_979c28bf_150764cute1_E)
_ZN40_INTERNAL_1c3926f5_4_k_cu_979c28bf_150764cute1_E:
	.zero		1
	.type		_ZN40_INTERNAL_1c3926f5_4_k_cu_979c28bf_150764cuda3std3__45__cpo6cbeginE,@object
	.size		_ZN40_INTERNAL_1c3926f5_4_k_cu_979c28bf_150764cuda3std3__45__cpo6cbeginE,(_ZN40_INTERNAL_1c3926f5_4_k_cu_979c28bf_150764cuda3std3__48in_placeE - _ZN40_INTERNAL_1c3926f5_4_k_cu_979c28bf_150764cuda3std3__45__cpo6cbeginE)
_ZN40_INTERNAL_1c3926f5_4_k_cu_979c28bf_150764cuda3std3__45__cpo6cbeginE:
	.zero		1
	.type		_ZN40_INTERNAL_1c3926f5_4_k_cu_979c28bf_150764cuda3std3__48in_placeE,@object
	.size		_ZN40_INTERNAL_1c3926f5_4_k_cu_979c28bf_150764cuda3std3__48in_placeE,(_ZN40_INTERNAL_1c3926f5_4_k_cu_979c28bf_150764cuda3std6ranges3__45__cpo9iter_moveE - _ZN40_INTERNAL_1c3926f5_4_k_cu_979c28bf_150764cuda3std3__48in_placeE)
_ZN40_INTERNAL_1c3926f5_4_k_cu_979c28bf_150764cuda3std3__48in_placeE:
	.zero		1
	.type		_ZN40_INTERNAL_1c3926f5_4_k_cu_979c28bf_150764cuda3std6ranges3__45__cpo9iter_moveE,@object
	.size		_ZN40_INTERNAL_1c3926f5_4_k_cu_979c28bf_150764cuda3std6ranges3__45__cpo9iter_moveE,(_ZN40_INTERNAL_1c3926f5_4_k_cu_979c28bf_150764cuda3std3__45__cpo5beginE - _ZN40_INTERNAL_1c3926f5_4_k_cu_979c28bf_150764cuda3std6ranges3__45__cpo9iter_moveE)
_ZN40_INTERNAL_1c3926f5_4_k_cu_979c28bf_150764cuda3std6ranges3__45__cpo9iter_moveE:
	.zero		1
	.type		_ZN40_INTERNAL_1c3926f5_4_k_cu_979c28bf_150764cuda3std3__45__cpo5beginE,@object
	.size		_ZN40_INTERNAL_1c3926f5_4_k_cu_979c28bf_150764cuda3std3__45__cpo5beginE,(_ZN40_INTERNAL_1c3926f5_4_k_cu_979c28bf_150764cuda3std3__442_GLOBAL__N__1c3926f5_4_k_cu_979c28bf_150766ignoreE - _ZN40_INTERNAL_1c3926f5_4_k_cu_979c28bf_150764cuda3std3__45__cpo5beginE)
_ZN40_INTERNAL_1c3926f5_4_k_cu_979c28bf_150764cuda3std3__45__cpo5beginE:
	.zero		1
	.type		_ZN40_INTERNAL_1c3926f5_4_k_cu_979c28bf_150764cuda3std3__442_GLOBAL__N__1c3926f5_4_k_cu_979c28bf_150766ignoreE,@object
	.size		_ZN40_INTERNAL_1c3926f5_4_k_cu_979c28bf_150764cuda3std3__442_GLOBAL__N__1c3926f5_4_k_cu_979c28bf_150766ignoreE,(_ZN40_INTERNAL_1c3926f5_4_k_cu_979c28bf_150764cute7productE - _ZN40_INTERNAL_1c3926f5_4_k_cu_979c28bf_150764cuda3std3__442_GLOBAL__N__1c3926f5_4_k_cu_979c28bf_150766ignoreE)
_ZN40_INTERNAL_1c3926f5_4_k_cu_979c28bf_150764cuda3std3__442_GLOBAL__N__1c3926f5_4_k_cu_979c28bf_150766ignoreE:
	.zero		1
	.type		_ZN40_INTERNAL_1c3926f5_4_k_cu_979c28bf_150764cute7productE,@object
	.size		_ZN40_INTERNAL_1c3926f5_4_k_cu_979c28bf_150764cute7productE,(_ZN40_INTERNAL_1c3926f5_4_k_cu_979c28bf_150764cuda3std3__45__cpo3endE - _ZN40_INTERNAL_1c3926f5_4_k_cu_979c28bf_150764cute7productE)
_ZN40_INTERNAL_1c3926f5_4_k_cu_979c28bf_150764cute7productE:
	.zero		1
	.type		_ZN40_INTERNAL_1c3926f5_4_k_cu_979c28bf_150764cuda3std3__45__cpo3endE,@object
	.size		_ZN40_INTERNAL_1c3926f5_4_k_cu_979c28bf_150764cuda3std3__45__cpo3endE,(_ZN40_INTERNAL_1c3926f5_4_k_cu_979c28bf_150764cuda3std3__419piecewise_constructE - _ZN40_INTERNAL_1c3926f5_4_k_cu_979c28bf_150764cuda3std3__45__cpo3endE)
_ZN40_INTERNAL_1c3926f5_4_k_cu_979c28bf_150764cuda3std3__45__cpo3endE:
	.zero		1
	.type		_ZN40_INTERNAL_1c3926f5_4_k_cu_979c28bf_150764cuda3std3__419piecewise_constructE,@object
	.size		_ZN40_INTERNAL_1c3926f5_4_k_cu_979c28bf_150764cuda3std3__419piecewise_constructE,(_ZN40_INTERNAL_1c3926f5_4_k_cu_979c28bf_150764cuda3std3__45__cpo4cendE - _ZN40_INTERNAL_1c3926f5_4_k_cu_979c28bf_150764cuda3std3__419piecewise_constructE)
_ZN40_INTERNAL_1c3926f5_4_k_cu_979c28bf_150764cuda3std3__419piecewise_constructE:
	.zero		1
	.type		_ZN40_INTERNAL_1c3926f5_4_k_cu_979c28bf_150764cuda3std3__45__cpo4cendE,@object
	.size		_ZN40_INTERNAL_1c3926f5_4_k_cu_979c28bf_150764cuda3std3__45__cpo4cendE,(_ZN40_INTERNAL_1c3926f5_4_k_cu_979c28bf_150764cuda3std6ranges3__45__cpo4swapE - _ZN40_INTERNAL_1c3926f5_4_k_cu_979c28bf_150764cuda3std3__45__cpo4cendE)
_ZN40_INTERNAL_1c3926f5_4_k_cu_979c28bf_150764cuda3std3__45__cpo4cendE:
	.zero		1
	.type		_ZN40_INTERNAL_1c3926f5_4_k_cu_979c28bf_150764cuda3std6ranges3__45__cpo4swapE,@object
	.size		_ZN40_INTERNAL_1c3926f5_4_k_cu_979c28bf_150764cuda3std6ranges3__45__cpo4swapE,(.L_10 - _ZN40_INTERNAL_1c3926f5_4_k_cu_979c28bf_150764cuda3std6ranges3__45__cpo4swapE)
_ZN40_INTERNAL_1c3926f5_4_k_cu_979c28bf_150764cuda3std6ranges3__45__cpo4swapE:
	.zero		1
.L_10:


//--------------------- .nv.constant0._ZN7cutlass13device_kernelINS_4gemm6kernel13GemmUniversalIN4cute5tupleIJiiiiEEENS1_10collective13CollectiveMmaINS1_35MainloopSm100TmaUmmaWarpSpecializedILi5ELi2ELi4ENS5_IJNS4_1CILi2EEENSA_ILi1EEESC_EEEEENS5_IJNSA_ILi64EEENSA_ILi16EEENSA_ILi256EEEEEENS_10bfloat16_tENS5_IJlSC_lEEESJ_SK_NS4_8TiledMMAINS4_8MMA_AtomIJNS4_20SM100_MMA_F16BF16_SSISJ_SJ_fLi64ELi16ELNS4_4UMMA5MajorE0ELSP_0ELNSO_7ScaleInE0ELSQ_0EEEEEENS4_6LayoutINS5_IJSC_SC_SC_EEENS5_IJNSA_ILi0EEESV_SV_EEEEENS5_IJNS4_10UnderscoreESY_SY_EEEEENS4_13SM90_TMA_LOADENS4_14ComposedLayoutINS4_7SwizzleILi3ELi4ELi3EEENS4_18smem_ptr_flag_bitsILi16EEENST_INS5_IJNSA_ILi8EEESF_EEENS5_IJSF_SC_EEEEEEEvNS4_8identityENS4_23SM90_TMA_LOAD_MULTICASTES1B_vS1C_EENS_8epilogue10collective18CollectiveEpilogueINS1F_23Sm100TmaWarpSpecializedILi2ELi1ELi8ELb1ELb0EEEJSI_NS5_IJNST_ISF_SC_EENST_ISG_SC_EEEEESJ_SK_SJ_SK_NS1F_6fusion15FusionCallbacksIS1J_NS1N_17LinearCombinationISJ_fSJ_fLNS_15FloatRoundStyleE2EEESI_S1M_JEEENS4_5SM1004TMEM4LOAD26SM100_TMEM_LOAD_16dp256b2xES11_NS12_INS13_ILi1ELi4ELi3EEES16_NST_INS5_IJS17_SG_EEENS5_IJSG_SC_EEEEEEENS4_17SM75_U32x4_LDSM_NENS4_14SM90_TMA_STOREES21_NS4_17SM90_U32x4_STSM_NENS4_39AutoVectorizingCopyWithAssumedAlignmentILi128EEEEEEvvEEEEvNT_6ParamsE --------------------------
	.section	.nv.constant0._ZN7cutlass13device_kernelINS_4gemm6kernel13GemmUniversalIN4cute5tupleIJiiiiEEENS1_10collective13CollectiveMmaINS1_35MainloopSm100TmaUmmaWarpSpecializedILi5ELi2ELi4ENS5_IJNS4_1CILi2EEENSA_ILi1EEESC_EEEEENS5_IJNSA_ILi64EEENSA_ILi16EEENSA_ILi256EEEEEENS_10bfloat16_tENS5_IJlSC_lEEESJ_SK_NS4_8TiledMMAINS4_8MMA_AtomIJNS4_20SM100_MMA_F16BF16_SSISJ_SJ_fLi64ELi16ELNS4_4UMMA5MajorE0ELSP_0ELNSO_7ScaleInE0ELSQ_0EEEEEENS4_6LayoutINS5_IJSC_SC_SC_EEENS5_IJNSA_ILi0EEESV_SV_EEEEENS5_IJNS4_10UnderscoreESY_SY_EEEEENS4_13SM90_TMA_LOADENS4_14ComposedLayoutINS4_7SwizzleILi3ELi4ELi3EEENS4_18smem_ptr_flag_bitsILi16EEENST_INS5_IJNSA_ILi8EEESF_EEENS5_IJSF_SC_EEEEEEEvNS4_8identityENS4_23SM90_TMA_LOAD_MULTICASTES1B_vS1C_EENS_8epilogue10collective18CollectiveEpilogueINS1F_23Sm100TmaWarpSpecializedILi2ELi1ELi8ELb1ELb0EEEJSI_NS5_IJNST_ISF_SC_EENST_ISG_SC_EEEEESJ_SK_SJ_SK_NS1F_6fusion15FusionCallbacksIS1J_NS1N_17LinearCombinationISJ_fSJ_fLNS_15FloatRoundStyleE2EEESI_S1M_JEEENS4_5SM1004TMEM4LOAD26SM100_TMEM_LOAD_16dp256b2xES11_NS12_INS13_ILi1ELi4ELi3EEES16_NST_INS5_IJS17_SG_EEENS5_IJSG_SC_EEEEEEENS4_17SM75_U32x4_LDSM_NENS4_14SM90_TMA_STOREES21_NS4_17SM90_U32x4_STSM_NENS4_39AutoVectorizingCopyWithAssumedAlignmentILi128EEEEEEvvEEEEvNT_6ParamsE,"a",@progbits
	.sectionflags	@""
	.align	4
.nv.constant0._ZN7cutlass13device_kernelINS_4gemm6kernel13GemmUniversalIN4cute5tupleIJiiiiEEENS1_10collective13CollectiveMmaINS1_35MainloopSm100TmaUmmaWarpSpecializedILi5ELi2ELi4ENS5_IJNS4_1CILi2EEENSA_ILi1EEESC_EEEEENS5_IJNSA_ILi64EEENSA_ILi16EEENSA_ILi256EEEEEENS_10bfloat16_tENS5_IJlSC_lEEESJ_SK_NS4_8TiledMMAINS4_8MMA_AtomIJNS4_20SM100_MMA_F16BF16_SSISJ_SJ_fLi64ELi16ELNS4_4UMMA5MajorE0ELSP_0ELNSO_7ScaleInE0ELSQ_0EEEEEENS4_6LayoutINS5_IJSC_SC_SC_EEENS5_IJNSA_ILi0EEESV_SV_EEEEENS5_IJNS4_10UnderscoreESY_SY_EEEEENS4_13SM90_TMA_LOADENS4_14ComposedLayoutINS4_7SwizzleILi3ELi4ELi3EEENS4_18smem_ptr_flag_bitsILi16EEENST_INS5_IJNSA_ILi8EEESF_EEENS5_IJSF_SC_EEEEEEEvNS4_8identityENS4_23SM90_TMA_LOAD_MULTICASTES1B_vS1C_EENS_8epilogue10collective18CollectiveEpilogueINS1F_23Sm100TmaWarpSpecializedILi2ELi1ELi8ELb1ELb0EEEJSI_NS5_IJNST_ISF_SC_EENST_ISG_SC_EEEEESJ_SK_SJ_SK_NS1F_6fusion15FusionCallbacksIS1J_NS1N_17LinearCombinationISJ_fSJ_fLNS_15FloatRoundStyleE2EEESI_S1M_JEEENS4_5SM1004TMEM4LOAD26SM100_TMEM_LOAD_16dp256b2xES11_NS12_INS13_ILi1ELi4ELi3EEES16_NST_INS5_IJS17_SG_EEENS5_IJSG_SC_EEEEEEENS4_17SM75_U32x4_LDSM_NENS4_14SM90_TMA_STOREES21_NS4_17SM90_U32x4_STSM_NENS4_39AutoVectorizingCopyWithAssumedAlignmentILi128EEEEEEvvEEEEvNT_6ParamsE:
	.zero		2944


//--------------------- SYMBOLS --------------------------

	.type		.nv.reservedSmem.offset0,@object
	.size		.nv.reservedSmem.offset0,0x4
	.type		.nv.reservedSmem.cap,@object
	.size		.nv.reservedSmem.cap,0x4
	.type		__assertfail,@function
